	.target	sm_100a

	.elftype	@"ET_EXEC"


//--------------------- .note.nv.tkinfo           --------------------------
	.section	.note.nv.tkinfo,"",@"SHT_NOTE"
	.sectionflags	@"SHF_NOTE_NV_TKINFO"
	.tkinfo
        /*0018*/ 	.word	0x00000002
        /*0030*/ 	.string	""
        /*0030*/ 	.string	"ptxas"
        /*0030*/ 	.string	"Cuda compilation tools, release 13.0, V13.0.88"
        /*0030*/ 	.string	"Build cuda_13.0.r13.0/compiler.36424714_0"
        /*0030*/ 	.string	"-arch sm_100a -m 64 "



//--------------------- .note.nv.cuinfo           --------------------------
	.section	.note.nv.cuinfo,"",@"SHT_NOTE"
	.sectionflags	@"SHF_NOTE_NV_CUINFO"
        /*0018*/ 	.short	0x0002
        /*001a*/ 	.short	0x0064
        /*001c*/ 	.short	0x0082
	.zero		2


//--------------------- .nv.info                  --------------------------
	.section	.nv.info,"",@"SHT_CUDA_INFO"
	.align	4


	//----- nvinfo : EIATTR_REGCOUNT
	.align		4
        /*0000*/ 	.byte	0x04, 0x2f
        /*0002*/ 	.short	(.L_19 - .L_18)
	.align		4
.L_18:
        /*0004*/ 	.word	index@(_ZN7cutlass13device_kernelINS_4gemm6kernel13GemmUniversalIN4cute5tupleIJiiiiEEENS1_10collective13CollectiveMmaINS1_35MainloopSm100TmaUmmaWarpSpecializedILi3ELi2ELi4ENS5_IJNS4_1CILi1EEESB_SB_EEEEENS5_IJNSA_ILi128EEESE_NSA_ILi64EEEEEENS_6half_tENS5_IJlSB_lEEESH_SI_NS4_8TiledMMAINS4_8MMA_AtomIJNS4_20SM100_MMA_F16BF16_SSISH_SH_fLi128ELi128ELNS4_4UMMA5MajorE0ELSN_0ELNSM_7ScaleInE0ELSO_0EEEEEENS4_6LayoutISC_NS5_IJNSA_ILi0EEESS_SS_EEEEENS5_IJNS4_10UnderscoreESV_SV_EEEEENS4_13SM90_TMA_LOADENS4_14ComposedLayoutINS4_7SwizzleILi3ELi4ELi3EEENS4_18smem_ptr_flag_bitsILi16EEENSR_INS5_IJNSA_ILi8EEESF_EEENS5_IJSF_SB_EEEEEEEvNS4_8identityESY_S18_vS19_EENS_8epilogue10collective18CollectiveEpilogueINS1B_23Sm100TmaWarpSpecializedILi4ELi2ELi32ELb1ELb0EEEJSG_NS5_IJNSR_ISE_SB_EENSR_INSA_ILi32EEESB_EEEEESH_SI_SH_SI_NS1B_6fusion15FusionCallbacksIS1F_NS1K_17LinearCombinationISH_fSH_fLNS_15FloatRoundStyleE2EEESG_S1J_JEEENS4_5SM1004TMEM4LOAD26SM100_TMEM_LOAD_32dp32b32xESY_NSZ_INS10_ILi2ELi4ELi3EEES13_NSR_INS5_IJS14_S1H_EEENS5_IJS1H_SB_EEEEEEENS4_39AutoVectorizingCopyWithAssumedAlignmentILi128EEENS4_14SM90_TMA_STOREES1Y_S20_S20_EEEvvEEEEvNT_6ParamsE)
        /*0008*/ 	.word	0x0000006e


	//----- nvinfo : EIATTR_FRAME_SIZE
	.align		4
.L_19:
        /*000c*/ 	.byte	0x04, 0x11
        /*000e*/ 	.short	(.L_21 - .L_20)
	.align		4
.L_20:
        /*0010*/ 	.word	index@($__internal_2_$__cuda_sm10x_tcgen05_guardrail_trap_unallocated_columns_being_dealloced)
        /*0014*/ 	.word	0x00000000


	//----- nvinfo : EIATTR_FRAME_SIZE
	.align		4
.L_21:
        /*0018*/ 	.byte	0x04, 0x11
        /*001a*/ 	.short	(.L_23 - .L_22)
	.align		4
.L_22:
        /*001c*/ 	.word	index@($__internal_1_$__cuda_sm10x_tcgen05_guardrail_trap_phase_invalid_during_alloc)
        /*0020*/ 	.word	0x00000000


	//----- nvinfo : EIATTR_FRAME_SIZE
	.align		4
.L_23:
        /*0024*/ 	.byte	0x04, 0x11
        /*0026*/ 	.short	(.L_25 - .L_24)
	.align		4
.L_24:
        /*0028*/ 	.word	index@($__internal_0_$__cuda_sm10x_tcgen05_guardrail_trap_col_being_dealloced_not_returned_by_alloc)
        /*002c*/ 	.word	0x00000000


	//----- nvinfo : EIATTR_FRAME_SIZE
	.align		4
.L_25:
        /*0030*/ 	.byte	0x04, 0x11
        /*0032*/ 	.short	(.L_27 - .L_26)
	.align		4
.L_26:
        /*0034*/ 	.word	index@(_ZN7cutlass13device_kernelINS_4gemm6kernel13GemmUniversalIN4cute5tupleIJiiiiEEENS1_10collective13CollectiveMmaINS1_35MainloopSm100TmaUmmaWarpSpecializedILi3ELi2ELi4ENS5_IJNS4_1CILi1EEESB_SB_EEEEENS5_IJNSA_ILi128EEESE_NSA_ILi64EEEEEENS_6half_tENS5_IJlSB_lEEESH_SI_NS4_8TiledMMAINS4_8MMA_AtomIJNS4_20SM100_MMA_F16BF16_SSISH_SH_fLi128ELi128ELNS4_4UMMA5MajorE0ELSN_0ELNSM_7ScaleInE0ELSO_0EEEEEENS4_6LayoutISC_NS5_IJNSA_ILi0EEESS_SS_EEEEENS5_IJNS4_10UnderscoreESV_SV_EEEEENS4_13SM90_TMA_LOADENS4_14ComposedLayoutINS4_7SwizzleILi3ELi4ELi3EEENS4_18smem_ptr_flag_bitsILi16EEENSR_INS5_IJNSA_ILi8EEESF_EEENS5_IJSF_SB_EEEEEEEvNS4_8identityESY_S18_vS19_EENS_8epilogue10collective18CollectiveEpilogueINS1B_23Sm100TmaWarpSpecializedILi4ELi2ELi32ELb1ELb0EEEJSG_NS5_IJNSR_ISE_SB_EENSR_INSA_ILi32EEESB_EEEEESH_SI_SH_SI_NS1B_6fusion15FusionCallbacksIS1F_NS1K_17LinearCombinationISH_fSH_fLNS_15FloatRoundStyleE2EEESG_S1J_JEEENS4_5SM1004TMEM4LOAD26SM100_TMEM_LOAD_32dp32b32xESY_NSZ_INS10_ILi2ELi4ELi3EEES13_NSR_INS5_IJS14_S1H_EEENS5_IJS1H_SB_EEEEEEENS4_39AutoVectorizingCopyWithAssumedAlignmentILi128EEENS4_14SM90_TMA_STOREES1Y_S20_S20_EEEvvEEEEvNT_6ParamsE)
        /*0038*/ 	.word	0x00000000


	//----- nvinfo : EIATTR_MIN_STACK_SIZE
	.align		4
.L_27:
        /*003c*/ 	.byte	0x04, 0x12
        /*003e*/ 	.short	(.L_29 - .L_28)
	.align		4
.L_28:
        /*0040*/ 	.word	index@(_ZN7cutlass13device_kernelINS_4gemm6kernel13GemmUniversalIN4cute5tupleIJiiiiEEENS1_10collective13CollectiveMmaINS1_35MainloopSm100TmaUmmaWarpSpecializedILi3ELi2ELi4ENS5_IJNS4_1CILi1EEESB_SB_EEEEENS5_IJNSA_ILi128EEESE_NSA_ILi64EEEEEENS_6half_tENS5_IJlSB_lEEESH_SI_NS4_8TiledMMAINS4_8MMA_AtomIJNS4_20SM100_MMA_F16BF16_SSISH_SH_fLi128ELi128ELNS4_4UMMA5MajorE0ELSN_0ELNSM_7ScaleInE0ELSO_0EEEEEENS4_6LayoutISC_NS5_IJNSA_ILi0EEESS_SS_EEEEENS5_IJNS4_10UnderscoreESV_SV_EEEEENS4_13SM90_TMA_LOADENS4_14ComposedLayoutINS4_7SwizzleILi3ELi4ELi3EEENS4_18smem_ptr_flag_bitsILi16EEENSR_INS5_IJNSA_ILi8EEESF_EEENS5_IJSF_SB_EEEEEEEvNS4_8identityESY_S18_vS19_EENS_8epilogue10collective18CollectiveEpilogueINS1B_23Sm100TmaWarpSpecializedILi4ELi2ELi32ELb1ELb0EEEJSG_NS5_IJNSR_ISE_SB_EENSR_INSA_ILi32EEESB_EEEEESH_SI_SH_SI_NS1B_6fusion15FusionCallbacksIS1F_NS1K_17LinearCombinationISH_fSH_fLNS_15FloatRoundStyleE2EEESG_S1J_JEEENS4_5SM1004TMEM4LOAD26SM100_TMEM_LOAD_32dp32b32xESY_NSZ_INS10_ILi2ELi4ELi3EEES13_NSR_INS5_IJS14_S1H_EEENS5_IJS1H_SB_EEEEEEENS4_39AutoVectorizingCopyWithAssumedAlignmentILi128EEENS4_14SM90_TMA_STOREES1Y_S20_S20_EEEvvEEEEvNT_6ParamsE)
        /*0044*/ 	.word	0x00000000
.L_29:


//--------------------- .nv.compat                --------------------------
	.section	.nv.compat,"",@"SHT_CUDA_COMPAT_INFO"
	.align	4
        /*0000*/ 	.byte	0x02, 0x09, 0x01, 0x00, 0x02, 0x02, 0x02, 0x00, 0x02, 0x05, 0x05, 0x00, 0x03, 0x07, 0x01, 0x01
        /*0010*/ 	.byte	0x02, 0x03, 0x01, 0x00, 0x02, 0x06, 0x01, 0x00, 0x04, 0x0b, 0x08, 0x00, 0x09, 0x00, 0x00, 0x00
        /*0020*/ 	.byte	0x00, 0x00, 0x00, 0x00


//--------------------- .nv.info._ZN7cutlass13device_kernelINS_4gemm6kernel13GemmUniversalIN4cute5tupleIJiiiiEEENS1_10collective13CollectiveMmaINS1_35MainloopSm100TmaUmmaWarpSpecializedILi3ELi2ELi4ENS5_IJNS4_1CILi1EEESB_SB_EEEEENS5_IJNSA_ILi128EEESE_NSA_ILi64EEEEEENS_6half_tENS5_IJlSB_lEEESH_SI_NS4_8TiledMMAINS4_8MMA_AtomIJNS4_20SM100_MMA_F16BF16_SSISH_SH_fLi128ELi128ELNS4_4UMMA5MajorE0ELSN_0ELNSM_7ScaleInE0ELSO_0EEEEEENS4_6LayoutISC_NS5_IJNSA_ILi0EEESS_SS_EEEEENS5_IJNS4_10UnderscoreESV_SV_EEEEENS4_13SM90_TMA_LOADENS4_14ComposedLayoutINS4_7SwizzleILi3ELi4ELi3EEENS4_18smem_ptr_flag_bitsILi16EEENSR_INS5_IJNSA_ILi8EEESF_EEENS5_IJSF_SB_EEEEEEEvNS4_8identityESY_S18_vS19_EENS_8epilogue10collective18CollectiveEpilogueINS1B_23Sm100TmaWarpSpecializedILi4ELi2ELi32ELb1ELb0EEEJSG_NS5_IJNSR_ISE_SB_EENSR_INSA_ILi32EEESB_EEEEESH_SI_SH_SI_NS1B_6fusion15FusionCallbacksIS1F_NS1K_17LinearCombinationISH_fSH_fLNS_15FloatRoundStyleE2EEESG_S1J_JEEENS4_5SM1004TMEM4LOAD26SM100_TMEM_LOAD_32dp32b32xESY_NSZ_INS10_ILi2ELi4ELi3EEES13_NSR_INS5_IJS14_S1H_EEENS5_IJS1H_SB_EEEEEEENS4_39AutoVectorizingCopyWithAssumedAlignmentILi128EEENS4_14SM90_TMA_STOREES1Y_S20_S20_EEEvvEEEEvNT_6ParamsE --------------------------
	.section	.nv.info._ZN7cutlass13device_kernelINS_4gemm6kernel13GemmUniversalIN4cute5tupleIJiiiiEEENS1_10collective13CollectiveMmaINS1_35MainloopSm100TmaUmmaWarpSpecializedILi3ELi2ELi4ENS5_IJNS4_1CILi1EEESB_SB_EEEEENS5_IJNSA_ILi128EEESE_NSA_ILi64EEEEEENS_6half_tENS5_IJlSB_lEEESH_SI_NS4_8TiledMMAINS4_8MMA_AtomIJNS4_20SM100_MMA_F16BF16_SSISH_SH_fLi128ELi128ELNS4_4UMMA5MajorE0ELSN_0ELNSM_7ScaleInE0ELSO_0EEEEEENS4_6LayoutISC_NS5_IJNSA_ILi0EEESS_SS_EEEEENS5_IJNS4_10UnderscoreESV_SV_EEEEENS4_13SM90_TMA_LOADENS4_14ComposedLayoutINS4_7SwizzleILi3ELi4ELi3EEENS4_18smem_ptr_flag_bitsILi16EEENSR_INS5_IJNSA_ILi8EEESF_EEENS5_IJSF_SB_EEEEEEEvNS4_8identityESY_S18_vS19_EENS_8epilogue10collective18CollectiveEpilogueINS1B_23Sm100TmaWarpSpecializedILi4ELi2ELi32ELb1ELb0EEEJSG_NS5_IJNSR_ISE_SB_EENSR_INSA_ILi32EEESB_EEEEESH_SI_SH_SI_NS1B_6fusion15FusionCallbacksIS1F_NS1K_17LinearCombinationISH_fSH_fLNS_15FloatRoundStyleE2EEESG_S1J_JEEENS4_5SM1004TMEM4LOAD26SM100_TMEM_LOAD_32dp32b32xESY_NSZ_INS10_ILi2ELi4ELi3EEES13_NSR_INS5_IJS14_S1H_EEENS5_IJS1H_SB_EEEEEEENS4_39AutoVectorizingCopyWithAssumedAlignmentILi128EEENS4_14SM90_TMA_STOREES1Y_S20_S20_EEEvvEEEEvNT_6ParamsE,"",@"SHT_CUDA_INFO"
	.sectionflags	@""
	.align	4


	//----- nvinfo : EIATTR_CUDA_API_VERSION
	.align		4
        /*0000*/ 	.byte	0x04, 0x37
        /*0002*/ 	.short	(.L_31 - .L_30)
.L_30:
        /*0004*/ 	.word	0x00000082


	//----- nvinfo : EIATTR_KPARAM_INFO
	.align		4
.L_31:
        /*0008*/ 	.byte	0x04, 0x17
        /*000a*/ 	.short	(.L_33 - .L_32)
.L_32:
        /*000c*/ 	.word	0x00000000
        /*0010*/ 	.short	0x0000
        /*0012*/ 	.short	0x0000
        /*0014*/ 	.byte	0x00, 0xf0, 0x01, 0x20


	//----- nvinfo : EIATTR_AT_ENTRY_FRAGMENTS
	.align		4
.L_33:
        /*0018*/ 	.byte	0x04, 0x4f
        /*001a*/ 	.short	(.L_35 - .L_34)


	//   ....[0]....
.L_34:
        /*001c*/ 	.word	0x00000006


	//----- nvinfo : EIATTR_RESERVED_SMEM_USED
	.align		4
.L_35:
        /*0020*/ 	.byte	0x01, 0x41
	.zero		2


	//----- nvinfo : EIATTR_SPARSE_MMA_MASK
	.align		4
        /*0024*/ 	.byte	0x03, 0x50
        /*0026*/ 	.short	0x0000


	//----- nvinfo : EIATTR_TCGEN05_1CTA_USED
	.align		4
        /*0028*/ 	.byte	0x01, 0x51
	.zero		2


	//----- nvinfo : EIATTR_MAXREG_COUNT
	.align		4
        /*002c*/ 	.byte	0x03, 0x1b
        /*002e*/ 	.short	0x00ff


	//----- nvinfo : EIATTR_NUM_BARRIERS
	.align		4
        /*0030*/ 	.byte	0x02, 0x4c
        /*0032*/ 	.byte	0x07
	.zero		1


	//----- nvinfo : EIATTR_EXTERNS
	.align		4
        /*0034*/ 	.byte	0x04, 0x0f
        /*0036*/ 	.short	(.L_37 - .L_36)


	//   ....[0]....
	.align		4
.L_36:
        /*0038*/ 	.word	index@(__assertfail)


	//----- nvinfo : EIATTR_MERCURY_ISA_VERSION
	.align		4
.L_37:
        /*003c*/ 	.byte	0x03, 0x5f
        /*003e*/ 	.short	0x0101


	//----- nvinfo : EIATTR_INT_WARP_WIDE_INSTR_OFFSETS
	.align		4
        /*0040*/ 	.byte	0x04, 0x31
        /*0042*/ 	.short	(.L_39 - .L_38)


	//   ....[0]....
.L_38:
        /*0044*/ 	.word	0x00001da0


	//   ....[1]....
        /*0048*/ 	.word	0x00003750


	//   ....[2]....
        /*004c*/ 	.word	0x00003780


	//   ....[3]....
        /*0050*/ 	.word	0x000037d0


	//   ....[4]....
        /*0054*/ 	.word	0x000040f0


	//   ....[5]....
        /*0058*/ 	.word	0x00004150


	//   ....[6]....
        /*005c*/ 	.word	0x00004230


	//   ....[7]....
        /*0060*/ 	.word	0x000042a0


	//   ....[8]....
        /*0064*/ 	.word	0x000043b0


	//   ....[9]....
        /*0068*/ 	.word	0x00004440


	//   ....[10]....
        /*006c*/ 	.word	0x00004610


	//   ....[11]....
        /*0070*/ 	.word	0x00004770


	//----- nvinfo : EIATTR_COOP_GROUP_MASK_REGIDS
	.align		4
.L_39:
        /*0074*/ 	.byte	0x04, 0x29
        /*0076*/ 	.short	(.L_41 - .L_40)


	//   ....[0]....
.L_40:
        /*0078*/ 	.word	0xffffffff


	//   ....[1]....
        /*007c*/ 	.word	0xffffffff


	//   ....[2]....
        /*0080*/ 	.word	0xffffffff


	//   ....[3]....
        /*0084*/ 	.word	0xffffffff


	//   ....[4]....
        /*0088*/ 	.word	0xffffffff


	//   ....[5]....
        /*008c*/ 	.word	0xffffffff


	//   ....[6]....
        /*0090*/ 	.word	0xffffffff


	//   ....[7]....
        /*0094*/ 	.word	0xffffffff


	//   ....[8]....
        /*0098*/ 	.word	0xffffffff


	//   ....[9]....
        /*009c*/ 	.word	0xffffffff


	//   ....[10]....
        /*00a0*/ 	.word	0xffffffff


	//   ....[11]....
        /*00a4*/ 	.word	0xffffffff


	//   ....[12]....
        /*00a8*/ 	.word	0xffffffff


	//----- nvinfo : EIATTR_COOP_GROUP_INSTR_OFFSETS
	.align		4
.L_41:
        /*00ac*/ 	.byte	0x04, 0x28
        /*00ae*/ 	.short	(.L_43 - .L_42)


	//   ....[0]....
.L_42:
        /*00b0*/ 	.word	0x00000090


	//   ....[1]....
        /*00b4*/ 	.word	0x000004d0


	//   ....[2]....
        /*00b8*/ 	.word	0x00000620


	//   ....[3]....
        /*00bc*/ 	.word	0x000007c0


	//   ....[4]....
        /*00c0*/ 	.word	0x000008c0


	//   ....[5]....
        /*00c4*/ 	.word	0x00000a30


	//   ....[6]....
        /*00c8*/ 	.word	0x00000bd0


	//   ....[7]....
        /*00cc*/ 	.word	0x00001c80


	//   ....[8]....
        /*00d0*/ 	.word	0x000029d0


	//   ....[9]....
        /*00d4*/ 	.word	0x00002be0


	//   ....[10]....
        /*00d8*/ 	.word	0x00002c10


	//   ....[11]....
        /*00dc*/ 	.word	0x00003640


	//   ....[12]....
        /*00e0*/ 	.word	0x00003870


	//----- nvinfo : EIATTR_VRC_CTA_INIT_COUNT
	.align		4
.L_43:
        /*00e4*/ 	.byte	0x02, 0x4a
        /*00e6*/ 	.byte	0x80
	.zero		1


	//----- nvinfo : EIATTR_SYSCALL_OFFSETS
	.align		4
        /*00e8*/ 	.byte	0x04, 0x46
        /*00ea*/ 	.short	(.L_45 - .L_44)


	//   ....[0]....
.L_44:
        /*00ec*/ 	.word	0x000051f0


	//   ....[1]....
        /*00f0*/ 	.word	0x000052e0


	//   ....[2]....
        /*00f4*/ 	.word	0x00005a50


	//   ....[3]....
        /*00f8*/ 	.word	0x000066d0


	//   ....[4]....
        /*00fc*/ 	.word	0x00007320


	//   ....[5]....
        /*0100*/ 	.word	0x00007f70


	//----- nvinfo : EIATTR_MBARRIER_INSTR_OFFSETS
	.align		4
.L_45:
        /*0104*/ 	.byte	0x04, 0x39
        /*0106*/ 	.short	(.L_47 - .L_46)


	//   ....[0]....
.L_46:
        /*0108*/ 	.word	0x000005b0
        /*010c*/ 	.word	0x000000ff
        /*0110*/ 	.word	0x00000000
        /*0114*/ 	.short	0x0100
        /*0116*/ 	.byte	0x05
	.zero		1


	//   ....[1]....
        /*0118*/ 	.word	0x000005c0
        /*011c*/ 	.word	0x000000ff
        /*0120*/ 	.word	0x00000018
        /*0124*/ 	.short	0x0100
        /*0126*/ 	.byte	0x05
	.zero		1


	//   ....[2]....
        /*0128*/ 	.word	0x000005d0
        /*012c*/ 	.word	0x000000ff
        /*0130*/ 	.word	0x00000008
        /*0134*/ 	.short	0x0100
        /*0136*/ 	.byte	0x05
	.zero		1


	//   ....[3]....
        /*0138*/ 	.word	0x000005e0
        /*013c*/ 	.word	0x000000ff
        /*0140*/ 	.word	0x00000020
        /*0144*/ 	.short	0x0100
        /*0146*/ 	.byte	0x05
	.zero		1


	//   ....[4]....
        /*0148*/ 	.word	0x000005f0
        /*014c*/ 	.word	0x000000ff
        /*0150*/ 	.word	0x00000010
        /*0154*/ 	.short	0x0100
        /*0156*/ 	.byte	0x05
	.zero		1


	//   ....[5]....
        /*0158*/ 	.word	0x00000600
        /*015c*/ 	.word	0x000000ff
        /*0160*/ 	.word	0x00000028
        /*0164*/ 	.short	0x0100
        /*0166*/ 	.byte	0x05
	.zero		1


	//   ....[6]....
        /*0168*/ 	.word	0x00000730
        /*016c*/ 	.word	0x000000ff
        /*0170*/ 	.word	0x00000030
        /*0174*/ 	.short	0x0100
        /*0176*/ 	.byte	0x07
	.zero		1


	//   ....[7]....
        /*0178*/ 	.word	0x00000740
        /*017c*/ 	.word	0x000000ff
        /*0180*/ 	.word	0x00000050
        /*0184*/ 	.short	0x0100
        /*0186*/ 	.byte	0x07
	.zero		1


	//   ....[8]....
        /*0188*/ 	.word	0x00000750
        /*018c*/ 	.word	0x000000ff
        /*0190*/ 	.word	0x00000038
        /*0194*/ 	.short	0x0100
        /*0196*/ 	.byte	0x07
	.zero		1


	//   ....[9]....
        /*0198*/ 	.word	0x00000760
        /*019c*/ 	.word	0x000000ff
        /*01a0*/ 	.word	0x00000058
        /*01a4*/ 	.short	0x0100
        /*01a6*/ 	.byte	0x07
	.zero		1


	//   ....[10]....
        /*01a8*/ 	.word	0x00000770
        /*01ac*/ 	.word	0x000000ff
        /*01b0*/ 	.word	0x00000040
        /*01b4*/ 	.short	0x0100
        /*01b6*/ 	.byte	0x07
	.zero		1


	//   ....[11]....
        /*01b8*/ 	.word	0x00000780
        /*01bc*/ 	.word	0x000000ff
        /*01c0*/ 	.word	0x00000060
        /*01c4*/ 	.short	0x0100
        /*01c6*/ 	.byte	0x07
	.zero		1


	//   ....[12]....
        /*01c8*/ 	.word	0x00000790
        /*01cc*/ 	.word	0x000000ff
        /*01d0*/ 	.word	0x00000048
        /*01d4*/ 	.short	0x0100
        /*01d6*/ 	.byte	0x07
	.zero		1


	//   ....[13]....
        /*01d8*/ 	.word	0x000007a0
        /*01dc*/ 	.word	0x000000ff
        /*01e0*/ 	.word	0x00000068
        /*01e4*/ 	.short	0x0100
        /*01e6*/ 	.byte	0x07
	.zero		1


	//   ....[14]....
        /*01e8*/ 	.word	0x00000890
        /*01ec*/ 	.word	0x000000ff
        /*01f0*/ 	.word	0x00000070
        /*01f4*/ 	.short	0x0100
        /*01f6*/ 	.byte	0x05
	.zero		1


	//   ....[15]....
        /*01f8*/ 	.word	0x000008a0
        /*01fc*/ 	.word	0x000000ff
        /*0200*/ 	.word	0x00000078
        /*0204*/ 	.short	0x0100
        /*0206*/ 	.byte	0x05
	.zero		1


	//   ....[16]....
        /*0208*/ 	.word	0x000009e0
        /*020c*/ 	.word	0x000000ff
        /*0210*/ 	.word	0x00000080
        /*0214*/ 	.short	0x0100
        /*0216*/ 	.byte	0x05
	.zero		1


	//   ....[17]....
        /*0218*/ 	.word	0x000009f0
        /*021c*/ 	.word	0x000000ff
        /*0220*/ 	.word	0x00000090
        /*0224*/ 	.short	0x0100
        /*0226*/ 	.byte	0x05
	.zero		1


	//   ....[18]....
        /*0228*/ 	.word	0x00000a00
        /*022c*/ 	.word	0x000000ff
        /*0230*/ 	.word	0x00000088
        /*0234*/ 	.short	0x0100
        /*0236*/ 	.byte	0x05
	.zero		1


	//   ....[19]....
        /*0238*/ 	.word	0x00000a10
        /*023c*/ 	.word	0x000000ff
        /*0240*/ 	.word	0x00000098
        /*0244*/ 	.short	0x0100
        /*0246*/ 	.byte	0x05
	.zero		1


	//   ....[20]....
        /*0248*/ 	.word	0x00000b40
        /*024c*/ 	.word	0x000000ff
        /*0250*/ 	.word	0x000000a0
        /*0254*/ 	.short	0x0100
        /*0256*/ 	.byte	0x07
	.zero		1


	//   ....[21]....
        /*0258*/ 	.word	0x00000b50
        /*025c*/ 	.word	0x000000ff
        /*0260*/ 	.word	0x000000c0
        /*0264*/ 	.short	0x0100
        /*0266*/ 	.byte	0x07
	.zero		1


	//   ....[22]....
        /*0268*/ 	.word	0x00000b60
        /*026c*/ 	.word	0x000000ff
        /*0270*/ 	.word	0x000000a8
        /*0274*/ 	.short	0x0100
        /*0276*/ 	.byte	0x07
	.zero		1


	//   ....[23]....
        /*0278*/ 	.word	0x00000b70
        /*027c*/ 	.word	0x000000ff
        /*0280*/ 	.word	0x000000c8
        /*0284*/ 	.short	0x0100
        /*0286*/ 	.byte	0x07
	.zero		1


	//   ....[24]....
        /*0288*/ 	.word	0x00000b80
        /*028c*/ 	.word	0x000000ff
        /*0290*/ 	.word	0x000000b0
        /*0294*/ 	.short	0x0100
        /*0296*/ 	.byte	0x07
	.zero		1


	//   ....[25]....
        /*0298*/ 	.word	0x00000b90
        /*029c*/ 	.word	0x000000ff
        /*02a0*/ 	.word	0x000000d0
        /*02a4*/ 	.short	0x0100
        /*02a6*/ 	.byte	0x07
	.zero		1


	//   ....[26]....
        /*02a8*/ 	.word	0x00000ba0
        /*02ac*/ 	.word	0x000000ff
        /*02b0*/ 	.word	0x000000b8
        /*02b4*/ 	.short	0x0100
        /*02b6*/ 	.byte	0x07
	.zero		1


	//   ....[27]....
        /*02b8*/ 	.word	0x00000bb0
        /*02bc*/ 	.word	0x000000ff
        /*02c0*/ 	.word	0x000000d8
        /*02c4*/ 	.short	0x0100
        /*02c6*/ 	.byte	0x07
	.zero		1


	//   ....[28]....
        /*02c8*/ 	.word	0x00000ca0
        /*02cc*/ 	.word	0x000000ff
        /*02d0*/ 	.word	0x000000e0
        /*02d4*/ 	.short	0x0100
        /*02d6*/ 	.byte	0x05
	.zero		1


	//   ....[29]....
        /*02d8*/ 	.word	0x00000cb0
        /*02dc*/ 	.word	0x000000ff
        /*02e0*/ 	.word	0x000000f0
        /*02e4*/ 	.short	0x0100
        /*02e6*/ 	.byte	0x05
	.zero		1


	//   ....[30]....
        /*02e8*/ 	.word	0x00000cc0
        /*02ec*/ 	.word	0x000000ff
        /*02f0*/ 	.word	0x000000e8
        /*02f4*/ 	.short	0x0100
        /*02f6*/ 	.byte	0x05
	.zero		1


	//   ....[31]....
        /*02f8*/ 	.word	0x00000cd0
        /*02fc*/ 	.word	0x000000ff
        /*0300*/ 	.word	0x000000f8
        /*0304*/ 	.short	0x0100
        /*0306*/ 	.byte	0x05
	.zero		1


	//   ....[32]....
        /*0308*/ 	.word	0x000015a0
        /*030c*/ 	.word	0x00000002
        /*0310*/ 	.word	0x000000f0
        /*0314*/ 	.short	0x010a
        /*0316*/ 	.byte	0xff
	.zero		1


	//   ....[33]....
        /*0318*/ 	.word	0x000015d0
        /*031c*/ 	.word	0x00000002
        /*0320*/ 	.word	0x000000e0
        /*0324*/ 	.short	0x0101
        /*0326*/ 	.byte	0xff
	.zero		1


	//   ....[34]....
        /*0328*/ 	.word	0x000016a0
        /*032c*/ 	.word	0x000000ff
        /*0330*/ 	.word	0x00000018
        /*0334*/ 	.short	0x010a
        /*0336*/ 	.byte	0x08
	.zero		1


	//   ....[35]....
        /*0338*/ 	.word	0x00001740
        /*033c*/ 	.word	0x000000ff
        /*0340*/ 	.word	0x00000018
        /*0344*/ 	.short	0x010a
        /*0346*/ 	.byte	0x21
	.zero		1


	//   ....[36]....
        /*0348*/ 	.word	0x000018a0
        /*034c*/ 	.word	0x000000ff
        /*0350*/ 	.word	0x00000018
        /*0354*/ 	.short	0x010a
        /*0356*/ 	.byte	0x08
	.zero		1


	//   ....[37]....
        /*0358*/ 	.word	0x00001990
        /*035c*/ 	.word	0x000000ff
        /*0360*/ 	.word	0x00000078
        /*0364*/ 	.short	0x0101
        /*0366*/ 	.byte	0x04
	.zero		1


	//   ....[38]....
        /*0368*/ 	.word	0x000019b0
        /*036c*/ 	.word	0x000000ff
        /*0370*/ 	.word	0x00000018
        /*0374*/ 	.short	0x010a
        /*0376*/ 	.byte	0x08
	.zero		1


	//   ....[39]....
        /*0378*/ 	.word	0x00001a30
        /*037c*/ 	.word	0x000000ff
        /*0380*/ 	.word	0x00000018
        /*0384*/ 	.short	0x010a
        /*0386*/ 	.byte	0x11
	.zero		1


	//   ....[40]....
        /*0388*/ 	.word	0x00001b90
        /*038c*/ 	.word	0x000000ff
        /*0390*/ 	.word	0x00000018
        /*0394*/ 	.short	0x010a
        /*0396*/ 	.byte	0x08
	.zero		1


	//   ....[41]....
        /*0398*/ 	.word	0x00001cb0
        /*039c*/ 	.word	0x00000002
        /*03a0*/ 	.word	0x00000080
        /*03a4*/ 	.short	0x010a
        /*03a6*/ 	.byte	0xff
	.zero		1


	//   ....[42]....
        /*03a8*/ 	.word	0x00001d70
        /*03ac*/ 	.word	0x00000002
        /*03b0*/ 	.word	0x00000000
        /*03b4*/ 	.short	0x0101
        /*03b6*/ 	.byte	0xff
	.zero		1


	//   ....[43]....
        /*03b8*/ 	.word	0x000022d0
        /*03bc*/ 	.word	0x000000ff
        /*03c0*/ 	.word	0x00000000
        /*03c4*/ 	.short	0x010a
        /*03c6*/ 	.byte	0x05
	.zero		1


	//   ....[44]....
        /*03c8*/ 	.word	0x00002360
        /*03cc*/ 	.word	0x000000ff
        /*03d0*/ 	.word	0x00000000
        /*03d4*/ 	.short	0x010a
        /*03d6*/ 	.byte	0x05
	.zero		1


	//   ....[45]....
        /*03d8*/ 	.word	0x00002400
        /*03dc*/ 	.word	0x00000000
        /*03e0*/ 	.word	0x00000000
        /*03e4*/ 	.short	0x010a
        /*03e6*/ 	.byte	0xff
	.zero		1


	//   ....[46]....
        /*03e8*/ 	.word	0x00002520
        /*03ec*/ 	.word	0x00000000
        /*03f0*/ 	.word	0x000000e0
        /*03f4*/ 	.short	0x010a
        /*03f6*/ 	.byte	0xff
	.zero		1


	//   ....[47]....
        /*03f8*/ 	.word	0x00002590
        /*03fc*/ 	.word	0x00000000
        /*0400*/ 	.word	0x00000000
        /*0404*/ 	.short	0x0101
        /*0406*/ 	.byte	0xff
	.zero		1


	//   ....[48]....
        /*0408*/ 	.word	0x000025b0
        /*040c*/ 	.word	0x000000ff
        /*0410*/ 	.word	0x00000090
        /*0414*/ 	.short	0x010a
        /*0416*/ 	.byte	0x05
	.zero		1


	//   ....[49]....
        /*0418*/ 	.word	0x000026d0
        /*041c*/ 	.word	0x00000000
        /*0420*/ 	.word	0x00000080
        /*0424*/ 	.short	0x010a
        /*0426*/ 	.byte	0xff
	.zero		1


	//   ....[50]....
        /*0428*/ 	.word	0x000027d0
        /*042c*/ 	.word	0x00000000
        /*0430*/ 	.word	0x00000000
        /*0434*/ 	.short	0x0101
        /*0436*/ 	.byte	0xff
	.zero		1


	//   ....[51]....
        /*0438*/ 	.word	0x00002860
        /*043c*/ 	.word	0x000000ff
        /*0440*/ 	.word	0x00000090
        /*0444*/ 	.short	0x0106
        /*0446*/ 	.byte	0x05
	.zero		1


	//   ....[52]....
        /*0448*/ 	.word	0x00002880
        /*044c*/ 	.word	0x000000ff
        /*0450*/ 	.word	0x00000090
        /*0454*/ 	.short	0x010a
        /*0456*/ 	.byte	0x05
	.zero		1


	//   ....[53]....
        /*0458*/ 	.word	0x00002910
        /*045c*/ 	.word	0x000000ff
        /*0460*/ 	.word	0x00000090
        /*0464*/ 	.short	0x0106
        /*0466*/ 	.byte	0x04
	.zero		1


	//   ....[54]....
        /*0468*/ 	.word	0x00002950
        /*046c*/ 	.word	0x00000000
        /*0470*/ 	.word	0x00000090
        /*0474*/ 	.short	0x010a
        /*0476*/ 	.byte	0xff
	.zero		1


	//   ....[55]....
        /*0478*/ 	.word	0x00002e90
        /*047c*/ 	.word	0x00000000
        /*0480*/ 	.word	0x00000080
        /*0484*/ 	.short	0x010a
        /*0486*/ 	.byte	0xff
	.zero		1


	//   ....[56]....
        /*0488*/ 	.word	0x00002fa0
        /*048c*/ 	.word	0x00000003
        /*0490*/ 	.word	0x00000000
        /*0494*/ 	.short	0x0101
        /*0496*/ 	.byte	0xff
	.zero		1


	//   ....[57]....
        /*0498*/ 	.word	0x00002fb0
        /*049c*/ 	.word	0x000000ff
        /*04a0*/ 	.word	0x00000000
        /*04a4*/ 	.short	0x010a
        /*04a6*/ 	.byte	0x06
	.zero		1


	//   ....[58]....
        /*04a8*/ 	.word	0x00002fd0
        /*04ac*/ 	.word	0x000000ff
        /*04b0*/ 	.word	0x000000c0
        /*04b4*/ 	.short	0x010a
        /*04b6*/ 	.byte	0x07
	.zero		1


	//   ....[59]....
        /*04b8*/ 	.word	0x000030a0
        /*04bc*/ 	.word	0x000000ff
        /*04c0*/ 	.word	0x00000000
        /*04c4*/ 	.short	0x010a
        /*04c6*/ 	.byte	0x06
	.zero		1


	//   ....[60]....
        /*04c8*/ 	.word	0x000031d0
        /*04cc*/ 	.word	0x000000ff
        /*04d0*/ 	.word	0x00000000
        /*04d4*/ 	.short	0x010a
        /*04d6*/ 	.byte	0x1a
	.zero		1


	//   ....[61]....
        /*04d8*/ 	.word	0x00003470
        /*04dc*/ 	.word	0x000000ff
        /*04e0*/ 	.word	0x00000000
        /*04e4*/ 	.short	0x010a
        /*04e6*/ 	.byte	0x06
	.zero		1


	//   ....[62]....
        /*04e8*/ 	.word	0x00003500
        /*04ec*/ 	.word	0x000000ff
        /*04f0*/ 	.word	0x00000000
        /*04f4*/ 	.short	0x010a
        /*04f6*/ 	.byte	0x06
	.zero		1


	//   ....[63]....
        /*04f8*/ 	.word	0x00003590
        /*04fc*/ 	.word	0x000000ff
        /*0500*/ 	.word	0x00000000
        /*0504*/ 	.short	0x010a
        /*0506*/ 	.byte	0x06
	.zero		1


	//   ....[64]....
        /*0508*/ 	.word	0x00003620
        /*050c*/ 	.word	0x000000ff
        /*0510*/ 	.word	0x00000000
        /*0514*/ 	.short	0x010a
        /*0516*/ 	.byte	0x07
	.zero		1


	//   ....[65]....
        /*0518*/ 	.word	0x00003aa0
        /*051c*/ 	.word	0x00000000
        /*0520*/ 	.word	0x00000080
        /*0524*/ 	.short	0x010a
        /*0526*/ 	.byte	0xff
	.zero		1


	//   ....[66]....
        /*0528*/ 	.word	0x00003b60
        /*052c*/ 	.word	0x00000000
        /*0530*/ 	.word	0x00000000
        /*0534*/ 	.short	0x0101
        /*0536*/ 	.byte	0xff
	.zero		1


	//   ....[67]....
        /*0538*/ 	.word	0x00003e80
        /*053c*/ 	.word	0x000000ff
        /*0540*/ 	.word	0x00000078
        /*0544*/ 	.short	0x010a
        /*0546*/ 	.byte	0x07
	.zero		1


	//   ....[68]....
        /*0548*/ 	.word	0x00004070
        /*054c*/ 	.word	0x000000ff
        /*0550*/ 	.word	0x00000050
        /*0554*/ 	.short	0x010a
        /*0556*/ 	.byte	0x07
	.zero		1


	//   ....[69]....
        /*0558*/ 	.word	0x000041e0
        /*055c*/ 	.word	0x000000ff
        /*0560*/ 	.word	0x00000030
        /*0564*/ 	.short	0x010b
        /*0566*/ 	.byte	0x07
	.zero		1


	//   ....[70]....
        /*0568*/ 	.word	0x000041f0
        /*056c*/ 	.word	0x000000ff
        /*0570*/ 	.word	0x00000000
        /*0574*/ 	.short	0x0101
        /*0576*/ 	.byte	0x08
	.zero		1


	//   ....[71]....
        /*0578*/ 	.word	0x00004200
        /*057c*/ 	.word	0x000000ff
        /*0580*/ 	.word	0x00000058
        /*0584*/ 	.short	0x010a
        /*0586*/ 	.byte	0x07
	.zero		1


	//   ....[72]....
        /*0588*/ 	.word	0x00004350
        /*058c*/ 	.word	0x000000ff
        /*0590*/ 	.word	0x00000038
        /*0594*/ 	.short	0x010b
        /*0596*/ 	.byte	0x07
	.zero		1


	//   ....[73]....
        /*0598*/ 	.word	0x00004360
        /*059c*/ 	.word	0x000000ff
        /*05a0*/ 	.word	0x00000000
        /*05a4*/ 	.short	0x0101
        /*05a6*/ 	.byte	0x08
	.zero		1


	//   ....[74]....
        /*05a8*/ 	.word	0x00004370
        /*05ac*/ 	.word	0x000000ff
        /*05b0*/ 	.word	0x00000060
        /*05b4*/ 	.short	0x010a
        /*05b6*/ 	.byte	0x07
	.zero		1


	//   ....[75]....
        /*05b8*/ 	.word	0x000044f0
        /*05bc*/ 	.word	0x000000ff
        /*05c0*/ 	.word	0x00000040
        /*05c4*/ 	.short	0x010b
        /*05c6*/ 	.byte	0x07
	.zero		1


	//   ....[76]....
        /*05c8*/ 	.word	0x00004530
        /*05cc*/ 	.word	0x000000ff
        /*05d0*/ 	.word	0x00000000
        /*05d4*/ 	.short	0x0101
        /*05d6*/ 	.byte	0x08
	.zero		1


	//   ....[77]....
        /*05d8*/ 	.word	0x00004570
        /*05dc*/ 	.word	0x000000ff
        /*05e0*/ 	.word	0x00000068
        /*05e4*/ 	.short	0x010a
        /*05e6*/ 	.byte	0x07
	.zero		1


	//   ....[78]....
        /*05e8*/ 	.word	0x000047b0
        /*05ec*/ 	.word	0x000000ff
        /*05f0*/ 	.word	0x00000048
        /*05f4*/ 	.short	0x010b
        /*05f6*/ 	.byte	0x07
	.zero		1


	//   ....[79]....
        /*05f8*/ 	.word	0x000047d0
        /*05fc*/ 	.word	0x000000ff
        /*0600*/ 	.word	0x00000000
        /*0604*/ 	.short	0x0101
        /*0606*/ 	.byte	0x0d
	.zero		1


	//   ....[80]....
        /*0608*/ 	.word	0x00004800
        /*060c*/ 	.word	0x000000ff
        /*0610*/ 	.word	0x00000050
        /*0614*/ 	.short	0x010a
        /*0616*/ 	.byte	0x07
	.zero		1


	//   ....[81]....
        /*0618*/ 	.word	0x00004820
        /*061c*/ 	.word	0x000000ff
        /*0620*/ 	.word	0x00000058
        /*0624*/ 	.short	0x010a
        /*0626*/ 	.byte	0x07
	.zero		1


	//   ....[82]....
        /*0628*/ 	.word	0x00004840
        /*062c*/ 	.word	0x000000ff
        /*0630*/ 	.word	0x00000060
        /*0634*/ 	.short	0x010a
        /*0636*/ 	.byte	0x07
	.zero		1


	//   ....[83]....
        /*0638*/ 	.word	0x00004880
        /*063c*/ 	.word	0x00000000
        /*0640*/ 	.word	0x00000068
        /*0644*/ 	.short	0x010a
        /*0646*/ 	.byte	0xff
	.zero		1


	//   ....[84]....
        /*0648*/ 	.word	0x00004bb0
        /*064c*/ 	.word	0x00000000
        /*0650*/ 	.word	0x00000080
        /*0654*/ 	.short	0x010a
        /*0656*/ 	.byte	0xff
	.zero		1


	//   ....[85]....
        /*0658*/ 	.word	0x00004cc0
        /*065c*/ 	.word	0x00000000
        /*0660*/ 	.word	0x00000000
        /*0664*/ 	.short	0x0101
        /*0666*/ 	.byte	0xff
	.zero		1


	//   ....[86]....
        /*0668*/ 	.word	0x00005710
        /*066c*/ 	.word	0x000000ff
        /*0670*/ 	.word	0x00000030
        /*0674*/ 	.short	0x010a
        /*0676*/ 	.byte	0x30
	.zero		1


	//   ....[87]....
        /*0678*/ 	.word	0x00005750
        /*067c*/ 	.word	0x00000040
        /*0680*/ 	.word	0x000000a0
        /*0684*/ 	.short	0x010a
        /*0686*/ 	.byte	0xff
	.zero		1


	//   ....[88]....
        /*0688*/ 	.word	0x00005840
        /*068c*/ 	.word	0x000000ff
        /*0690*/ 	.word	0x00000030
        /*0694*/ 	.short	0x010a
        /*0696*/ 	.byte	0x30
	.zero		1


	//   ....[89]....
        /*0698*/ 	.word	0x00005930
        /*069c*/ 	.word	0x00000040
        /*06a0*/ 	.word	0x000000a0
        /*06a4*/ 	.short	0x010a
        /*06a6*/ 	.byte	0xff
	.zero		1


	//   ....[90]....
        /*06a8*/ 	.word	0x00006400
        /*06ac*/ 	.word	0x00000000
        /*06b0*/ 	.word	0x00000000
        /*06b4*/ 	.short	0x0101
        /*06b6*/ 	.byte	0xff
	.zero		1


	//   ....[91]....
        /*06b8*/ 	.word	0x00006410
        /*06bc*/ 	.word	0x00000002
        /*06c0*/ 	.word	0x00000030
        /*06c4*/ 	.short	0x010a
        /*06c6*/ 	.byte	0xff
	.zero		1


	//   ....[92]....
        /*06c8*/ 	.word	0x000064f0
        /*06cc*/ 	.word	0x00000002
        /*06d0*/ 	.word	0x00000030
        /*06d4*/ 	.short	0x010a
        /*06d6*/ 	.byte	0xff
	.zero		1


	//   ....[93]....
        /*06d8*/ 	.word	0x00007050
        /*06dc*/ 	.word	0x00000048
        /*06e0*/ 	.word	0x00000000
        /*06e4*/ 	.short	0x0101
        /*06e6*/ 	.byte	0xff
	.zero		1


	//   ....[94]....
        /*06e8*/ 	.word	0x00007070
        /*06ec*/ 	.word	0x00000000
        /*06f0*/ 	.word	0x00000030
        /*06f4*/ 	.short	0x010a
        /*06f6*/ 	.byte	0xff
	.zero		1


	//   ....[95]....
        /*06f8*/ 	.word	0x00007140
        /*06fc*/ 	.word	0x00000000
        /*0700*/ 	.word	0x00000030
        /*0704*/ 	.short	0x010a
        /*0706*/ 	.byte	0xff
	.zero		1


	//   ....[96]....
        /*0708*/ 	.word	0x00007ca0
        /*070c*/ 	.word	0x00000048
        /*0710*/ 	.word	0x00000000
        /*0714*/ 	.short	0x0101
        /*0716*/ 	.byte	0xff
	.zero		1


	//   ....[97]....
        /*0718*/ 	.word	0x00007cc0
        /*071c*/ 	.word	0x00000000
        /*0720*/ 	.word	0x00000030
        /*0724*/ 	.short	0x010a
        /*0726*/ 	.byte	0xff
	.zero		1


	//   ....[98]....
        /*0728*/ 	.word	0x00007d90
        /*072c*/ 	.word	0x00000000
        /*0730*/ 	.word	0x00000030
        /*0734*/ 	.short	0x010a
        /*0736*/ 	.byte	0xff
	.zero		1


	//   ....[99]....
        /*0738*/ 	.word	0x000080d0
        /*073c*/ 	.word	0x000000ff
        /*0740*/ 	.word	0x00000000
        /*0744*/ 	.short	0x0101
        /*0746*/ 	.byte	0x05
	.zero		1


	//   ....[100]....
        /*0748*/ 	.word	0x00008950
        /*074c*/ 	.word	0x00000000
        /*0750*/ 	.word	0x00000000
        /*0754*/ 	.short	0x0101
        /*0756*/ 	.byte	0xff
	.zero		1


	//   ....[101]....
        /*0758*/ 	.word	0x00008bc0
        /*075c*/ 	.word	0x000000ff
        /*0760*/ 	.word	0x00000000
        /*0764*/ 	.short	0x0101
        /*0766*/ 	.byte	0x04
	.zero		1


	//   ....[102]....
        /*0768*/ 	.word	0x00008be0
        /*076c*/ 	.word	0x00000002
        /*0770*/ 	.word	0x000000f0
        /*0774*/ 	.short	0x010a
        /*0776*/ 	.byte	0xff
	.zero		1


	//   ....[103]....
        /*0778*/ 	.word	0x00008c40
        /*077c*/ 	.word	0x00000002
        /*0780*/ 	.word	0x00000018
        /*0784*/ 	.short	0x010a
        /*0786*/ 	.byte	0xff
	.zero		1


	//   ....[104]....
        /*0788*/ 	.word	0x00008ca0
        /*078c*/ 	.word	0x00000002
        /*0790*/ 	.word	0x00000018
        /*0794*/ 	.short	0x010a
        /*0796*/ 	.byte	0xff
	.zero		1


	//   ....[105]....
        /*0798*/ 	.word	0x00008cf0
        /*079c*/ 	.word	0x00000002
        /*07a0*/ 	.word	0x00000080
        /*07a4*/ 	.short	0x010a
        /*07a6*/ 	.byte	0xff
	.zero		1


	//   ....[106]....
        /*07a8*/ 	.word	0x00008d50
        /*07ac*/ 	.word	0x00000000
        /*07b0*/ 	.word	0x00000000
        /*07b4*/ 	.short	0x010a
        /*07b6*/ 	.byte	0xff
	.zero		1


	//   ....[107]....
        /*07b8*/ 	.word	0x00008db0
        /*07bc*/ 	.word	0x00000000
        /*07c0*/ 	.word	0x00000000
        /*07c4*/ 	.short	0x010a
        /*07c6*/ 	.byte	0xff
	.zero		1


	//   ....[108]....
        /*07c8*/ 	.word	0x00008e00
        /*07cc*/ 	.word	0x00000000
        /*07d0*/ 	.word	0x000000e0
        /*07d4*/ 	.short	0x010a
        /*07d6*/ 	.byte	0xff
	.zero		1


	//   ....[109]....
        /*07d8*/ 	.word	0x00008e60
        /*07dc*/ 	.word	0x00000000
        /*07e0*/ 	.word	0x00000090
        /*07e4*/ 	.short	0x010a
        /*07e6*/ 	.byte	0xff
	.zero		1


	//   ....[110]....
        /*07e8*/ 	.word	0x00008eb0
        /*07ec*/ 	.word	0x00000000
        /*07f0*/ 	.word	0x00000080
        /*07f4*/ 	.short	0x010a
        /*07f6*/ 	.byte	0xff
	.zero		1


	//   ....[111]....
        /*07f8*/ 	.word	0x00008f10
        /*07fc*/ 	.word	0x00000000
        /*0800*/ 	.word	0x00000090
        /*0804*/ 	.short	0x010a
        /*0806*/ 	.byte	0xff
	.zero		1


	//   ....[112]....
        /*0808*/ 	.word	0x00008f60
        /*080c*/ 	.word	0x00000000
        /*0810*/ 	.word	0x00000080
        /*0814*/ 	.short	0x010a
        /*0816*/ 	.byte	0xff
	.zero		1


	//   ....[113]....
        /*0818*/ 	.word	0x00008fc0
        /*081c*/ 	.word	0x00000002
        /*0820*/ 	.word	0x000000c0
        /*0824*/ 	.short	0x010a
        /*0826*/ 	.byte	0xff
	.zero		1


	//   ....[114]....
        /*0828*/ 	.word	0x00009020
        /*082c*/ 	.word	0x00000000
        /*0830*/ 	.word	0x00000000
        /*0834*/ 	.short	0x010a
        /*0836*/ 	.byte	0xff
	.zero		1


	//   ....[115]....
        /*0838*/ 	.word	0x00009080
        /*083c*/ 	.word	0x00000000
        /*0840*/ 	.word	0x00000000
        /*0844*/ 	.short	0x010a
        /*0846*/ 	.byte	0xff
	.zero		1


	//   ....[116]....
        /*0848*/ 	.word	0x000090e0
        /*084c*/ 	.word	0x00000000
        /*0850*/ 	.word	0x00000000
        /*0854*/ 	.short	0x010a
        /*0856*/ 	.byte	0xff
	.zero		1


	//   ....[117]....
        /*0858*/ 	.word	0x00009140
        /*085c*/ 	.word	0x00000000
        /*0860*/ 	.word	0x00000000
        /*0864*/ 	.short	0x010a
        /*0866*/ 	.byte	0xff
	.zero		1


	//   ....[118]....
        /*0868*/ 	.word	0x000091a0
        /*086c*/ 	.word	0x00000000
        /*0870*/ 	.word	0x00000000
        /*0874*/ 	.short	0x010a
        /*0876*/ 	.byte	0xff
	.zero		1


	//   ....[119]....
        /*0878*/ 	.word	0x000091f0
        /*087c*/ 	.word	0x00000000
        /*0880*/ 	.word	0x00000080
        /*0884*/ 	.short	0x010a
        /*0886*/ 	.byte	0xff
	.zero		1


	//   ....[120]....
        /*0888*/ 	.word	0x00009250
        /*088c*/ 	.word	0x00000000
        /*0890*/ 	.word	0x00000078
        /*0894*/ 	.short	0x010a
        /*0896*/ 	.byte	0xff
	.zero		1


	//   ....[121]....
        /*0898*/ 	.word	0x000092b0
        /*089c*/ 	.word	0x00000000
        /*08a0*/ 	.word	0x00000050
        /*08a4*/ 	.short	0x010a
        /*08a6*/ 	.byte	0xff
	.zero		1


	//   ....[122]....
        /*08a8*/ 	.word	0x00009310
        /*08ac*/ 	.word	0x00000000
        /*08b0*/ 	.word	0x00000058
        /*08b4*/ 	.short	0x010a
        /*08b6*/ 	.byte	0xff
	.zero		1


	//   ....[123]....
        /*08b8*/ 	.word	0x00009370
        /*08bc*/ 	.word	0x00000000
        /*08c0*/ 	.word	0x00000060
        /*08c4*/ 	.short	0x010a
        /*08c6*/ 	.byte	0xff
	.zero		1


	//   ....[124]....
        /*08c8*/ 	.word	0x000093d0
        /*08cc*/ 	.word	0x00000000
        /*08d0*/ 	.word	0x00000068
        /*08d4*/ 	.short	0x010a
        /*08d6*/ 	.byte	0xff
	.zero		1


	//   ....[125]....
        /*08d8*/ 	.word	0x00009430
        /*08dc*/ 	.word	0x00000000
        /*08e0*/ 	.word	0x00000050
        /*08e4*/ 	.short	0x010a
        /*08e6*/ 	.byte	0xff
	.zero		1


	//   ....[126]....
        /*08e8*/ 	.word	0x00009490
        /*08ec*/ 	.word	0x00000000
        /*08f0*/ 	.word	0x00000058
        /*08f4*/ 	.short	0x010a
        /*08f6*/ 	.byte	0xff
	.zero		1


	//   ....[127]....
        /*08f8*/ 	.word	0x000094f0
        /*08fc*/ 	.word	0x00000000
        /*0900*/ 	.word	0x00000060
        /*0904*/ 	.short	0x010a
        /*0906*/ 	.byte	0xff
	.zero		1


	//   ....[128]....
        /*0908*/ 	.word	0x00009540
        /*090c*/ 	.word	0x00000000
        /*0910*/ 	.word	0x00000080
        /*0914*/ 	.short	0x010a
        /*0916*/ 	.byte	0xff
	.zero		1


	//   ....[129]....
        /*0918*/ 	.word	0x000095a0
        /*091c*/ 	.word	0x00000002
        /*0920*/ 	.word	0x00000030
        /*0924*/ 	.short	0x010a
        /*0926*/ 	.byte	0xff
	.zero		1


	//   ....[130]....
        /*0928*/ 	.word	0x000095f0
        /*092c*/ 	.word	0x00000040
        /*0930*/ 	.word	0x000000a0
        /*0934*/ 	.short	0x010a
        /*0936*/ 	.byte	0xff
	.zero		1


	//   ....[131]....
        /*0938*/ 	.word	0x00009640
        /*093c*/ 	.word	0x00000002
        /*0940*/ 	.word	0x00000030
        /*0944*/ 	.short	0x010a
        /*0946*/ 	.byte	0xff
	.zero		1


	//   ....[132]....
        /*0948*/ 	.word	0x00009690
        /*094c*/ 	.word	0x00000000
        /*0950*/ 	.word	0x00000030
        /*0954*/ 	.short	0x010a
        /*0956*/ 	.byte	0xff
	.zero		1


	//   ....[133]....
        /*0958*/ 	.word	0x000096e0
        /*095c*/ 	.word	0x00000000
        /*0960*/ 	.word	0x00000030
        /*0964*/ 	.short	0x010a
        /*0966*/ 	.byte	0xff
	.zero		1


	//----- nvinfo : EIATTR_NUM_MBARRIERS
	.align		4
.L_47:
        /*0968*/ 	.byte	0x03, 0x38
        /*096a*/ 	.short	0x0020


	//----- nvinfo : EIATTR_EXIT_INSTR_OFFSETS
	.align		4
        /*096c*/ 	.byte	0x04, 0x1c
        /*096e*/ 	.short	(.L_49 - .L_48)


	//   ....[0]....
.L_48:
        /*0970*/ 	.word	0x00002430


	//   ....[1]....
        /*0974*/ 	.word	0x00002920


	//   ....[2]....
        /*0978*/ 	.word	0x00002980


	//   ....[3]....
        /*097c*/ 	.word	0x00003880


	//   ....[4]....
        /*0980*/ 	.word	0x000048b0


	//   ....[5]....
        /*0984*/ 	.word	0x000048f0


	//   ....[6]....
        /*0988*/ 	.word	0x00008ab0


	//   ....[7]....
        /*098c*/ 	.word	0x00008b30


	//   ....[8]....
        /*0990*/ 	.word	0x00008b60


	//   ....[9]....
        /*0994*/ 	.word	0x00008bd0


	//----- nvinfo : EIATTR_MAX_THREADS
	.align		4
.L_49:
        /*0998*/ 	.byte	0x04, 0x05
        /*099a*/ 	.short	(.L_51 - .L_50)
.L_50:
        /*099c*/ 	.word	0x00000100
        /*09a0*/ 	.word	0x00000001
        /*09a4*/ 	.word	0x00000001


	//----- nvinfo : EIATTR_CRS_STACK_SIZE
	.align		4
.L_51:
        /*09a8*/ 	.byte	0x04, 0x1e
        /*09aa*/ 	.short	(.L_53 - .L_52)
.L_52:
        /*09ac*/ 	.word	0x00000000


	//----- nvinfo : EIATTR_CBANK_PARAM_SIZE
	.align		4
.L_53:
        /*09b0*/ 	.byte	0x03, 0x19
        /*09b2*/ 	.short	0x0800


	//----- nvinfo : EIATTR_PARAM_CBANK
	.align		4
        /*09b4*/ 	.byte	0x04, 0x0a
        /*09b6*/ 	.short	(.L_55 - .L_54)
	.align		4
.L_54:
        /*09b8*/ 	.word	index@(.nv.constant0._ZN7cutlass13device_kernelINS_4gemm6kernel13GemmUniversalIN4cute5tupleIJiiiiEEENS1_10collective13CollectiveMmaINS1_35MainloopSm100TmaUmmaWarpSpecializedILi3ELi2ELi4ENS5_IJNS4_1CILi1EEESB_SB_EEEEENS5_IJNSA_ILi128EEESE_NSA_ILi64EEEEEENS_6half_tENS5_IJlSB_lEEESH_SI_NS4_8TiledMMAINS4_8MMA_AtomIJNS4_20SM100_MMA_F16BF16_SSISH_SH_fLi128ELi128ELNS4_4UMMA5MajorE0ELSN_0ELNSM_7ScaleInE0ELSO_0EEEEEENS4_6LayoutISC_NS5_IJNSA_ILi0EEESS_SS_EEEEENS5_IJNS4_10UnderscoreESV_SV_EEEEENS4_13SM90_TMA_LOADENS4_14ComposedLayoutINS4_7SwizzleILi3ELi4ELi3EEENS4_18smem_ptr_flag_bitsILi16EEENSR_INS5_IJNSA_ILi8EEESF_EEENS5_IJSF_SB_EEEEEEEvNS4_8identityESY_S18_vS19_EENS_8epilogue10collective18CollectiveEpilogueINS1B_23Sm100TmaWarpSpecializedILi4ELi2ELi32ELb1ELb0EEEJSG_NS5_IJNSR_ISE_SB_EENSR_INSA_ILi32EEESB_EEEEESH_SI_SH_SI_NS1B_6fusion15FusionCallbacksIS1F_NS1K_17LinearCombinationISH_fSH_fLNS_15FloatRoundStyleE2EEESG_S1J_JEEENS4_5SM1004TMEM4LOAD26SM100_TMEM_LOAD_32dp32b32xESY_NSZ_INS10_ILi2ELi4ELi3EEES13_NSR_INS5_IJS14_S1H_EEENS5_IJS1H_SB_EEEEEEENS4_39AutoVectorizingCopyWithAssumedAlignmentILi128EEENS4_14SM90_TMA_STOREES1Y_S20_S20_EEEvvEEEEvNT_6ParamsE)
        /*09bc*/ 	.short	0x0380
        /*09be*/ 	.short	0x0800


	//----- nvinfo : EIATTR_SW_WAR
	.align		4
.L_55:
        /*09c0*/ 	.byte	0x04, 0x36
        /*09c2*/ 	.short	(.L_57 - .L_56)
.L_56:
        /*09c4*/ 	.word	0x00000008
.L_57:


//--------------------- .nv.callgraph             --------------------------
	.section	.nv.callgraph,"",@"SHT_CUDA_CALLGRAPH"
	.align	4
	.sectionentsize	8
	.align		4
        /*0000*/ 	.word	0x00000000
	.align		4
        /*0004*/ 	.word	0xffffffff
	.align		4
        /*0008*/ 	.word	index@(_ZN7cutlass13device_kernelINS_4gemm6kernel13GemmUniversalIN4cute5tupleIJiiiiEEENS1_10collective13CollectiveMmaINS1_35MainloopSm100TmaUmmaWarpSpecializedILi3ELi2ELi4ENS5_IJNS4_1CILi1EEESB_SB_EEEEENS5_IJNSA_ILi128EEESE_NSA_ILi64EEEEEENS_6half_tENS5_IJlSB_lEEESH_SI_NS4_8TiledMMAINS4_8MMA_AtomIJNS4_20SM100_MMA_F16BF16_SSISH_SH_fLi128ELi128ELNS4_4UMMA5MajorE0ELSN_0ELNSM_7ScaleInE0ELSO_0EEEEEENS4_6LayoutISC_NS5_IJNSA_ILi0EEESS_SS_EEEEENS5_IJNS4_10UnderscoreESV_SV_EEEEENS4_13SM90_TMA_LOADENS4_14ComposedLayoutINS4_7SwizzleILi3ELi4ELi3EEENS4_18smem_ptr_flag_bitsILi16EEENSR_INS5_IJNSA_ILi8EEESF_EEENS5_IJSF_SB_EEEEEEEvNS4_8identityESY_S18_vS19_EENS_8epilogue10collective18CollectiveEpilogueINS1B_23Sm100TmaWarpSpecializedILi4ELi2ELi32ELb1ELb0EEEJSG_NS5_IJNSR_ISE_SB_EENSR_INSA_ILi32EEESB_EEEEESH_SI_SH_SI_NS1B_6fusion15FusionCallbacksIS1F_NS1K_17LinearCombinationISH_fSH_fLNS_15FloatRoundStyleE2EEESG_S1J_JEEENS4_5SM1004TMEM4LOAD26SM100_TMEM_LOAD_32dp32b32xESY_NSZ_INS10_ILi2ELi4ELi3EEES13_NSR_INS5_IJS14_S1H_EEENS5_IJS1H_SB_EEEEEEENS4_39AutoVectorizingCopyWithAssumedAlignmentILi128EEENS4_14SM90_TMA_STOREES1Y_S20_S20_EEEvvEEEEvNT_6ParamsE)
	.align		4
        /*000c*/ 	.word	index@(__assertfail)
	.align		4
        /*0010*/ 	.word	0x00000000
	.align		4
        /*0014*/ 	.word	0xfffffffe
	.align		4
        /*0018*/ 	.word	0x00000000
	.align		4
        /*001c*/ 	.word	0xfffffffd
	.align		4
        /*0020*/ 	.word	0x00000000
	.align		4
        /*0024*/ 	.word	0xfffffffc


//--------------------- .nv.constant4             --------------------------
	.section	.nv.constant4,"a",@progbits
	.align	8
	.align		8
.nv.constant4:
        /*0000*/ 	.dword	__assertfail
	.align		8
        /*0008*/ 	.dword	__unnamed_1
	.align		8
        /*0010*/ 	.dword	__unnamed_2
	.align		8
        /*0018*/ 	.dword	_ZN40_INTERNAL_92455872_4_k_cu_86ae17aa_285194cuda3std3__45__cpo5beginE
	.align		8
        /*0020*/ 	.dword	_ZN40_INTERNAL_92455872_4_k_cu_86ae17aa_285194cuda3std3__45__cpo3endE
	.align		8
        /*0028*/ 	.dword	_ZN40_INTERNAL_92455872_4_k_cu_86ae17aa_285194cuda3std3__45__cpo6cbeginE
	.align		8
        /*0030*/ 	.dword	_ZN40_INTERNAL_92455872_4_k_cu_86ae17aa_285194cuda3std3__45__cpo4cendE
	.align		8
        /*0038*/ 	.dword	_ZN40_INTERNAL_92455872_4_k_cu_86ae17aa_285194cuda3std3__442_GLOBAL__N__92455872_4_k_cu_86ae17aa_285196ignoreE
	.align		8
        /*0040*/ 	.dword	_ZN40_INTERNAL_92455872_4_k_cu_86ae17aa_285194cuda3std3__419piecewise_constructE
	.align		8
        /*0048*/ 	.dword	_ZN40_INTERNAL_92455872_4_k_cu_86ae17aa_285194cuda3std3__48in_placeE
	.align		8
        /*0050*/ 	.dword	_ZN40_INTERNAL_92455872_4_k_cu_86ae17aa_285194cuda3std6ranges3__45__cpo4swapE
	.align		8
        /*0058*/ 	.dword	_ZN40_INTERNAL_92455872_4_k_cu_86ae17aa_285194cuda3std6ranges3__45__cpo9iter_moveE
	.align		8
        /*0060*/ 	.dword	_ZN40_INTERNAL_92455872_4_k_cu_86ae17aa_285194cute7productE
	.align		8
        /*0068*/ 	.dword	_ZN40_INTERNAL_92455872_4_k_cu_86ae17aa_285194cute1_E
	.align		8
        /*0070*/ 	.dword	$str$25
	.align		8
        /*0078*/ 	.dword	$str$26
	.align		8
        /*0080*/ 	.dword	$str$27
	.align		8
        /*0088*/ 	.dword	$str$28


//--------------------- .text._ZN7cutlass13device_kernelINS_4gemm6kernel13GemmUniversalIN4cute5tupleIJiiiiEEENS1_10collective13CollectiveMmaINS1_35MainloopSm100TmaUmmaWarpSpecializedILi3ELi2ELi4ENS5_IJNS4_1CILi1EEESB_SB_EEEEENS5_IJNSA_ILi128EEESE_NSA_ILi64EEEEEENS_6half_tENS5_IJlSB_lEEESH_SI_NS4_8TiledMMAINS4_8MMA_AtomIJNS4_20SM100_MMA_F16BF16_SSISH_SH_fLi128ELi128ELNS4_4UMMA5MajorE0ELSN_0ELNSM_7ScaleInE0ELSO_0EEEEEENS4_6LayoutISC_NS5_IJNSA_ILi0EEESS_SS_EEEEENS5_IJNS4_10UnderscoreESV_SV_EEEEENS4_13SM90_TMA_LOADENS4_14ComposedLayoutINS4_7SwizzleILi3ELi4ELi3EEENS4_18smem_ptr_flag_bitsILi16EEENSR_INS5_IJNSA_ILi8EEESF_EEENS5_IJSF_SB_EEEEEEEvNS4_8identityESY_S18_vS19_EENS_8epilogue10collective18CollectiveEpilogueINS1B_23Sm100TmaWarpSpecializedILi4ELi2ELi32ELb1ELb0EEEJSG_NS5_IJNSR_ISE_SB_EENSR_INSA_ILi32EEESB_EEEEESH_SI_SH_SI_NS1B_6fusion15FusionCallbacksIS1F_NS1K_17LinearCombinationISH_fSH_fLNS_15FloatRoundStyleE2EEESG_S1J_JEEENS4_5SM1004TMEM4LOAD26SM100_TMEM_LOAD_32dp32b32xESY_NSZ_INS10_ILi2ELi4ELi3EEES13_NSR_INS5_IJS14_S1H_EEENS5_IJS1H_SB_EEEEEEENS4_39AutoVectorizingCopyWithAssumedAlignmentILi128EEENS4_14SM90_TMA_STOREES1Y_S20_S20_EEEvvEEEEvNT_6ParamsE --------------------------
	.section	.text._ZN7cutlass13device_kernelINS_4gemm6kernel13GemmUniversalIN4cute5tupleIJiiiiEEENS1_10collective13CollectiveMmaINS1_35MainloopSm100TmaUmmaWarpSpecializedILi3ELi2ELi4ENS5_IJNS4_1CILi1EEESB_SB_EEEEENS5_IJNSA_ILi128EEESE_NSA_ILi64EEEEEENS_6half_tENS5_IJlSB_lEEESH_SI_NS4_8TiledMMAINS4_8MMA_AtomIJNS4_20SM100_MMA_F16BF16_SSISH_SH_fLi128ELi128ELNS4_4UMMA5MajorE0ELSN_0ELNSM_7ScaleInE0ELSO_0EEEEEENS4_6LayoutISC_NS5_IJNSA_ILi0EEESS_SS_EEEEENS5_IJNS4_10UnderscoreESV_SV_EEEEENS4_13SM90_TMA_LOADENS4_14ComposedLayoutINS4_7SwizzleILi3ELi4ELi3EEENS4_18smem_ptr_flag_bitsILi16EEENSR_INS5_IJNSA_ILi8EEESF_EEENS5_IJSF_SB_EEEEEEEvNS4_8identityESY_S18_vS19_EENS_8epilogue10collective18CollectiveEpilogueINS1B_23Sm100TmaWarpSpecializedILi4ELi2ELi32ELb1ELb0EEEJSG_NS5_IJNSR_ISE_SB_EENSR_INSA_ILi32EEESB_EEEEESH_SI_SH_SI_NS1B_6fusion15FusionCallbacksIS1F_NS1K_17LinearCombinationISH_fSH_fLNS_15FloatRoundStyleE2EEESG_S1J_JEEENS4_5SM1004TMEM4LOAD26SM100_TMEM_LOAD_32dp32b32xESY_NSZ_INS10_ILi2ELi4ELi3EEES13_NSR_INS5_IJS14_S1H_EEENS5_IJS1H_SB_EEEEEEENS4_39AutoVectorizingCopyWithAssumedAlignmentILi128EEENS4_14SM90_TMA_STOREES1Y_S20_S20_EEEvvEEEEvNT_6ParamsE,"ax",@progbits
	.align	128
.text._ZN7cutlass13device_kernelINS_4gemm6kernel13GemmUniversalIN4cute5tupleIJiiiiEEENS1_10collective13CollectiveMmaINS1_35MainloopSm100TmaUmmaWarpSpecializedILi3ELi2ELi4ENS5_IJNS4_1CILi1EEESB_SB_EEEEENS5_IJNSA_ILi128EEESE_NSA_ILi64EEEEEENS_6half_tENS5_IJlSB_lEEESH_SI_NS4_8TiledMMAINS4_8MMA_AtomIJNS4_20SM100_MMA_F16BF16_SSISH_SH_fLi128ELi128ELNS4_4UMMA5MajorE0ELSN_0ELNSM_7ScaleInE0ELSO_0EEEEEENS4_6LayoutISC_NS5_IJNSA_ILi0EEESS_SS_EEEEENS5_IJNS4_10UnderscoreESV_SV_EEEEENS4_13SM90_TMA_LOADENS4_14ComposedLayoutINS4_7SwizzleILi3ELi4ELi3EEENS4_18smem_ptr_flag_bitsILi16EEENSR_INS5_IJNSA_ILi8EEESF_EEENS5_IJSF_SB_EEEEEEEvNS4_8identityESY_S18_vS19_EENS_8epilogue10collective18CollectiveEpilogueINS1B_23Sm100TmaWarpSpecializedILi4ELi2ELi32ELb1ELb0EEEJSG_NS5_IJNSR_ISE_SB_EENSR_INSA_ILi32EEESB_EEEEESH_SI_SH_SI_NS1B_6fusion15FusionCallbacksIS1F_NS1K_17LinearCombinationISH_fSH_fLNS_15FloatRoundStyleE2EEESG_S1J_JEEENS4_5SM1004TMEM4LOAD26SM100_TMEM_LOAD_32dp32b32xESY_NSZ_INS10_ILi2ELi4ELi3EEES13_NSR_INS5_IJS14_S1H_EEENS5_IJS1H_SB_EEEEEEENS4_39AutoVectorizingCopyWithAssumedAlignmentILi128EEENS4_14SM90_TMA_STOREES1Y_S20_S20_EEEvvEEEEvNT_6ParamsE:
        .type           _ZN7cutlass13device_kernelINS_4gemm6kernel13GemmUniversalIN4cute5tupleIJiiiiEEENS1_10collective13CollectiveMmaINS1_35MainloopSm100TmaUmmaWarpSpecializedILi3ELi2ELi4ENS5_IJNS4_1CILi1EEESB_SB_EEEEENS5_IJNSA_ILi128EEESE_NSA_ILi64EEEEEENS_6half_tENS5_IJlSB_lEEESH_SI_NS4_8TiledMMAINS4_8MMA_AtomIJNS4_20SM100_MMA_F16BF16_SSISH_SH_fLi128ELi128ELNS4_4UMMA5MajorE0ELSN_0ELNSM_7ScaleInE0ELSO_0EEEEEENS4_6LayoutISC_NS5_IJNSA_ILi0EEESS_SS_EEEEENS5_IJNS4_10UnderscoreESV_SV_EEEEENS4_13SM90_TMA_LOADENS4_14ComposedLayoutINS4_7SwizzleILi3ELi4ELi3EEENS4_18smem_ptr_flag_bitsILi16EEENSR_INS5_IJNSA_ILi8EEESF_EEENS5_IJSF_SB_EEEEEEEvNS4_8identityESY_S18_vS19_EENS_8epilogue10collective18CollectiveEpilogueINS1B_23Sm100TmaWarpSpecializedILi4ELi2ELi32ELb1ELb0EEEJSG_NS5_IJNSR_ISE_SB_EENSR_INSA_ILi32EEESB_EEEEESH_SI_SH_SI_NS1B_6fusion15FusionCallbacksIS1F_NS1K_17LinearCombinationISH_fSH_fLNS_15FloatRoundStyleE2EEESG_S1J_JEEENS4_5SM1004TMEM4LOAD26SM100_TMEM_LOAD_32dp32b32xESY_NSZ_INS10_ILi2ELi4ELi3EEES13_NSR_INS5_IJS14_S1H_EEENS5_IJS1H_SB_EEEEEEENS4_39AutoVectorizingCopyWithAssumedAlignmentILi128EEENS4_14SM90_TMA_STOREES1Y_S20_S20_EEEvvEEEEvNT_6ParamsE,@function
        .size           _ZN7cutlass13device_kernelINS_4gemm6kernel13GemmUniversalIN4cute5tupleIJiiiiEEENS1_10collective13CollectiveMmaINS1_35MainloopSm100TmaUmmaWarpSpecializedILi3ELi2ELi4ENS5_IJNS4_1CILi1EEESB_SB_EEEEENS5_IJNSA_ILi128EEESE_NSA_ILi64EEEEEENS_6half_tENS5_IJlSB_lEEESH_SI_NS4_8TiledMMAINS4_8MMA_AtomIJNS4_20SM100_MMA_F16BF16_SSISH_SH_fLi128ELi128ELNS4_4UMMA5MajorE0ELSN_0ELNSM_7ScaleInE0ELSO_0EEEEEENS4_6LayoutISC_NS5_IJNSA_ILi0EEESS_SS_EEEEENS5_IJNS4_10UnderscoreESV_SV_EEEEENS4_13SM90_TMA_LOADENS4_14ComposedLayoutINS4_7SwizzleILi3ELi4ELi3EEENS4_18smem_ptr_flag_bitsILi16EEENSR_INS5_IJNSA_ILi8EEESF_EEENS5_IJSF_SB_EEEEEEEvNS4_8identityESY_S18_vS19_EENS_8epilogue10collective18CollectiveEpilogueINS1B_23Sm100TmaWarpSpecializedILi4ELi2ELi32ELb1ELb0EEEJSG_NS5_IJNSR_ISE_SB_EENSR_INSA_ILi32EEESB_EEEEESH_SI_SH_SI_NS1B_6fusion15FusionCallbacksIS1F_NS1K_17LinearCombinationISH_fSH_fLNS_15FloatRoundStyleE2EEESG_S1J_JEEENS4_5SM1004TMEM4LOAD26SM100_TMEM_LOAD_32dp32b32xESY_NSZ_INS10_ILi2ELi4ELi3EEES13_NSR_INS5_IJS14_S1H_EEENS5_IJS1H_SB_EEEEEEENS4_39AutoVectorizingCopyWithAssumedAlignmentILi128EEENS4_14SM90_TMA_STOREES1Y_S20_S20_EEEvvEEEEvNT_6ParamsE,(.L_x_173 - _ZN7cutlass13device_kernelINS_4gemm6kernel13GemmUniversalIN4cute5tupleIJiiiiEEENS1_10collective13CollectiveMmaINS1_35MainloopSm100TmaUmmaWarpSpecializedILi3ELi2ELi4ENS5_IJNS4_1CILi1EEESB_SB_EEEEENS5_IJNSA_ILi128EEESE_NSA_ILi64EEEEEENS_6half_tENS5_IJlSB_lEEESH_SI_NS4_8TiledMMAINS4_8MMA_AtomIJNS4_20SM100_MMA_F16BF16_SSISH_SH_fLi128ELi128ELNS4_4UMMA5MajorE0ELSN_0ELNSM_7ScaleInE0ELSO_0EEEEEENS4_6LayoutISC_NS5_IJNSA_ILi0EEESS_SS_EEEEENS5_IJNS4_10UnderscoreESV_SV_EEEEENS4_13SM90_TMA_LOADENS4_14ComposedLayoutINS4_7SwizzleILi3ELi4ELi3EEENS4_18smem_ptr_flag_bitsILi16EEENSR_INS5_IJNSA_ILi8EEESF_EEENS5_IJSF_SB_EEEEEEEvNS4_8identityESY_S18_vS19_EENS_8epilogue10collective18CollectiveEpilogueINS1B_23Sm100TmaWarpSpecializedILi4ELi2ELi32ELb1ELb0EEEJSG_NS5_IJNSR_ISE_SB_EENSR_INSA_ILi32EEESB_EEEEESH_SI_SH_SI_NS1B_6fusion15FusionCallbacksIS1F_NS1K_17LinearCombinationISH_fSH_fLNS_15FloatRoundStyleE2EEESG_S1J_JEEENS4_5SM1004TMEM4LOAD26SM100_TMEM_LOAD_32dp32b32xESY_NSZ_INS10_ILi2ELi4ELi3EEES13_NSR_INS5_IJS14_S1H_EEENS5_IJS1H_SB_EEEEEEENS4_39AutoVectorizingCopyWithAssumedAlignmentILi128EEENS4_14SM90_TMA_STOREES1Y_S20_S20_EEEvvEEEEvNT_6ParamsE)
        .other          _ZN7cutlass13device_kernelINS_4gemm6kernel13GemmUniversalIN4cute5tupleIJiiiiEEENS1_10collective13CollectiveMmaINS1_35MainloopSm100TmaUmmaWarpSpecializedILi3ELi2ELi4ENS5_IJNS4_1CILi1EEESB_SB_EEEEENS5_IJNSA_ILi128EEESE_NSA_ILi64EEEEEENS_6half_tENS5_IJlSB_lEEESH_SI_NS4_8TiledMMAINS4_8MMA_AtomIJNS4_20SM100_MMA_F16BF16_SSISH_SH_fLi128ELi128ELNS4_4UMMA5MajorE0ELSN_0ELNSM_7ScaleInE0ELSO_0EEEEEENS4_6LayoutISC_NS5_IJNSA_ILi0EEESS_SS_EEEEENS5_IJNS4_10UnderscoreESV_SV_EEEEENS4_13SM90_TMA_LOADENS4_14ComposedLayoutINS4_7SwizzleILi3ELi4ELi3EEENS4_18smem_ptr_flag_bitsILi16EEENSR_INS5_IJNSA_ILi8EEESF_EEENS5_IJSF_SB_EEEEEEEvNS4_8identityESY_S18_vS19_EENS_8epilogue10collective18CollectiveEpilogueINS1B_23Sm100TmaWarpSpecializedILi4ELi2ELi32ELb1ELb0EEEJSG_NS5_IJNSR_ISE_SB_EENSR_INSA_ILi32EEESB_EEEEESH_SI_SH_SI_NS1B_6fusion15FusionCallbacksIS1F_NS1K_17LinearCombinationISH_fSH_fLNS_15FloatRoundStyleE2EEESG_S1J_JEEENS4_5SM1004TMEM4LOAD26SM100_TMEM_LOAD_32dp32b32xESY_NSZ_INS10_ILi2ELi4ELi3EEES13_NSR_INS5_IJS14_S1H_EEENS5_IJS1H_SB_EEEEEEENS4_39AutoVectorizingCopyWithAssumedAlignmentILi128EEENS4_14SM90_TMA_STOREES1Y_S20_S20_EEEvvEEEEvNT_6ParamsE,@"STO_CUDA_ENTRY STV_DEFAULT"
_ZN7cutlass13device_kernelINS_4gemm6kernel13GemmUniversalIN4cute5tupleIJiiiiEEENS1_10collective13CollectiveMmaINS1_35MainloopSm100TmaUmmaWarpSpecializedILi3ELi2ELi4ENS5_IJNS4_1CILi1EEESB_SB_EEEEENS5_IJNSA_ILi128EEESE_NSA_ILi64EEEEEENS_6half_tENS5_IJlSB_lEEESH_SI_NS4_8TiledMMAINS4_8MMA_AtomIJNS4_20SM100_MMA_F16BF16_SSISH_SH_fLi128ELi128ELNS4_4UMMA5MajorE0ELSN_0ELNSM_7ScaleInE0ELSO_0EEEEEENS4_6LayoutISC_NS5_IJNSA_ILi0EEESS_SS_EEEEENS5_IJNS4_10UnderscoreESV_SV_EEEEENS4_13SM90_TMA_LOADENS4_14ComposedLayoutINS4_7SwizzleILi3ELi4ELi3EEENS4_18smem_ptr_flag_bitsILi16EEENSR_INS5_IJNSA_ILi8EEESF_EEENS5_IJSF_SB_EEEEEEEvNS4_8identityESY_S18_vS19_EENS_8epilogue10collective18CollectiveEpilogueINS1B_23Sm100TmaWarpSpecializedILi4ELi2ELi32ELb1ELb0EEEJSG_NS5_IJNSR_ISE_SB_EENSR_INSA_ILi32EEESB_EEEEESH_SI_SH_SI_NS1B_6fusion15FusionCallbacksIS1F_NS1K_17LinearCombinationISH_fSH_fLNS_15FloatRoundStyleE2EEESG_S1J_JEEENS4_5SM1004TMEM4LOAD26SM100_TMEM_LOAD_32dp32b32xESY_NSZ_INS10_ILi2ELi4ELi3EEES13_NSR_INS5_IJS14_S1H_EEENS5_IJS1H_SB_EEEEEEENS4_39AutoVectorizingCopyWithAssumedAlignmentILi128EEENS4_14SM90_TMA_STOREES1Y_S20_S20_EEEvvEEEEvNT_6ParamsE:
[----:B------:R-:W1:Y:S01]  /*0000*/  LDC R1, c[0x0][0x37c] ;  /* 0x0000df00ff017b82 */ /* 0x000e620000000800 */
[----:B------:R-:W2:Y:S01]  /*0010*/  S2R R101, SR_TID.X ;  /* 0x0000000000657919 */ /* 0x000ea20000002100 */
[----:B------:R-:W3:Y:S01]  /*0020*/  LDCU.64 UR4, c[0x0][0x890] ;  /* 0x00011200ff0477ac */ /* 0x000ee20008000a00 */
[----:B------:R-:W-:Y:S02]  /*0030*/  PRMT R88, RZ, 0x7610, R88 ;  /* 0x00007610ff587816 */ /* 0x000fe40000000058 */
[----:B------:R-:W-:Y:S01]  /*0040*/  ELECT P5, URZ, PT ;  /* 0x0000000000ff782f */ /* 0x000fe200038a0000 */
[----:B------:R-:W4:Y:S01]  /*0050*/  LDCU.64 UR46, c[0x0][0x358] ;  /* 0x00006b00ff2e77ac */ /* 0x000f220008000a00 */
[----:B---3--:R-:W-:-:S04]  /*0060*/  UISETP.NE.U32.AND UP0, UPT, UR4, URZ, UPT ;  /* 0x000000ff0400728c */ /* 0x008fc8000bf05070 */
[----:B------:R-:W-:Y:S01]  /*0070*/  UISETP.NE.AND.EX UP0, UPT, UR5, URZ, UPT, UP0 ;  /* 0x000000ff0500728c */ /* 0x000fe2000bf05300 */
[----:B--2---:R-:W-:-:S05]  /*0080*/  SHF.R.U32.HI R92, RZ, 0x5, R101 ;  /* 0x00000005ff5c7819 */ /* 0x004fca0000011665 */
[----:B------:R-:W2:Y:S02]  /*0090*/  SHFL.IDX PT, R0, R92, RZ, 0x1f ;  /* 0x00001fff5c007589 */ /* 0x000ea400000e0000 */
[----:B--2---:R-:W-:Y:S01]  /*00a0*/  R2UR UR8, R0 ;  /* 0x00000000000872ca */ /* 0x004fe200000e0000 */
[----:B-1--4-:R-:W-:-:S14]  /*00b0*/  BRA.U UP0, `(.L_x_0) ;  /* 0x00000001002c7547 */ /* 0x012fdc000b800000 */
[----:B------:R-:W1:Y:S02]  /*00c0*/  LDCU.64 UR6, c[0x0][0x888] ;  /* 0x00011100ff0677ac */ /* 0x000e640008000a00 */
[----:B-1----:R-:W-:-:S04]  /*00d0*/  UISETP.NE.U32.AND UP0, UPT, UR6, URZ, UPT ;  /* 0x000000ff0600728c */ /* 0x002fc8000bf05070 */
[----:B------:R-:W-:-:S09]  /*00e0*/  UISETP.NE.AND.EX UP0, UPT, UR7, URZ, UPT, UP0 ;  /* 0x000000ff0700728c */ /* 0x000fd2000bf05300 */
[----:B------:R-:W-:Y:S05]  /*00f0*/  BRA.U !UP0, `(.L_x_1) ;  /* 0x0000000108107547 */ /* 0x000fea000b800000 */
[----:B------:R-:W1:Y:S02]  /*0100*/  LDC.64 R2, c[0x0][0x888] ;  /* 0x00022200ff027b82 */ /* 0x000e640000000a00 */
[----:B-1----:R1:W5:Y:S01]  /*0110*/  LDG.E R49, desc[UR46][R2.64] ;  /* 0x0000002e02317981 */ /* 0x002362000c1e1900 */
[----:B------:R-:W-:Y:S01]  /*0120*/  HFMA2 R88, -RZ, RZ, 0, 5.9604644775390625e-08 ;  /* 0x00000001ff587431 */ /* 0x000fe200000001ff */
[----:B------:R-:W-:Y:S05]  /*0130*/  BRA `(.L_x_0) ;  /* 0x00000000000c7947 */ /* 0x000fea0003800000 */
.L_x_1:
[----:B------:R-:W1:Y:S01]  /*0140*/  LDCU UR6, c[0x0][0x880] ;  /* 0x00011000ff0677ac */ /* 0x000e620008000800 */
[----:B------:R-:W-:Y:S01]  /*0150*/  HFMA2 R88, -RZ, RZ, 0, 5.9604644775390625e-08 ;  /* 0x00000001ff587431 */ /* 0x000fe200000001ff */
[----:B-1----:R-:W-:-:S07]  /*0160*/  MOV R49, UR6 ;  /* 0x0000000600317c02 */ /* 0x002fce0008000f00 */
.L_x_0:
[----:B------:R-:W2:Y:S02]  /*0170*/  LDCU.64 UR6, c[0x0][0x8b0] ;  /* 0x00011600ff0677ac */ /* 0x000ea40008000a00 */
[----:B--2---:R-:W-:-:S04]  /*0180*/  UISETP.NE.U32.AND UP0, UPT, UR6, URZ, UPT ;  /* 0x000000ff0600728c */ /* 0x004fc8000bf05070 */
[----:B------:R-:W-:-:S09]  /*0190*/  UISETP.NE.AND.EX UP0, UPT, UR7, URZ, UPT, UP0 ;  /* 0x000000ff0700728c */ /* 0x000fd2000bf05300 */
[----:B------:R-:W-:Y:S05]  /*01a0*/  BRA.U UP0, `(.L_x_2) ;  /* 0x0000000100247547 */ /* 0x000fea000b800000 */
[----:B------:R-:W2:Y:S02]  /*01b0*/  LDCU.64 UR6, c[0x0][0x8a8] ;  /* 0x00011500ff0677ac */ /* 0x000ea40008000a00 */
[----:B--2---:R-:W-:-:S04]  /*01c0*/  UISETP.NE.U32.AND UP0, UPT, UR6, URZ, UPT ;  /* 0x000000ff0600728c */ /* 0x004fc8000bf05070 */
[----:B------:R-:W-:-:S09]  /*01d0*/  UISETP.NE.AND.EX UP0, UPT, UR7, URZ, UPT, UP0 ;  /* 0x000000ff0700728c */ /* 0x000fd2000bf05300 */
[----:B------:R-:W-:Y:S05]  /*01e0*/  BRA.U !UP0, `(.L_x_3) ;  /* 0x00000001080c7547 */ /* 0x000fea000b800000 */
[----:B-1----:R-:W1:Y:S02]  /*01f0*/  LDC.64 R2, c[0x0][0x8a8] ;  /* 0x00022a00ff027b82 */ /* 0x002e640000000a00 */
[----:B-1----:R2:W5:Y:S01]  /*0200*/  LDG.E R47, desc[UR46][R2.64] ;  /* 0x0000002e022f7981 */ /* 0x002562000c1e1900 */
[----:B------:R-:W-:Y:S05]  /*0210*/  BRA `(.L_x_2) ;  /* 0x0000000000087947 */ /* 0x000fea0003800000 */
.L_x_3:
[----:B------:R-:W2:Y:S02]  /*0220*/  LDCU UR6, c[0x0][0x8a0] ;  /* 0x00011400ff0677ac */ /* 0x000ea40008000800 */
[----:B--2---:R-:W-:Y:S02]  /*0230*/  MOV R47, UR6 ;  /* 0x00000006002f7c02 */ /* 0x004fe40008000f00 */
.L_x_2:
[----:B------:R-:W-:Y:S01]  /*0240*/  IMAD.U32 R0, RZ, RZ, UR8 ;  /* 0x00000008ff007e24 */ /* 0x000fe2000f8e00ff */
[----:B------:R-:W-:Y:S04]  /*0250*/  BSSY.RECONVERGENT B0, `(.L_x_4) ;  /* 0x000000c000007945 */ /* 0x000fe80003800200 */
[C---:B------:R-:W-:Y:S02]  /*0260*/  ISETP.NE.OR P1, PT, R0.reuse, 0x1, !P5 ;  /* 0x000000010000780c */ /* 0x040fe40006f25670 */
[----:B------:R-:W-:-:S11]  /*0270*/  ISETP.NE.OR P0, PT, R0, 0x3, !P5 ;  /* 0x000000030000780c */ /* 0x000fd60006f05670 */
[----:B------:R-:W-:Y:S05]  /*0280*/  @P1 BRA `(.L_x_5) ;  /* 0x0000000000201947 */ /* 0x000fea0003800000 */
[----:B------:R-:W3:Y:S02]  /*0290*/  LDCU.64 UR6, c[0x0][0x348] ;  /* 0x00006900ff0677ac */ /* 0x000ee40008000a00 */
[----:B---3--:R-:W-:Y:S02]  /*02a0*/  UIADD3 UR10, UP1, UPT, UR6, 0x80, URZ ;  /* 0x00000080060a7890 */ /* 0x008fe4000ff3e0ff */
[----:B------:R-:W-:Y:S02]  /*02b0*/  UIADD3 UR6, UP0, UPT, UR6, 0x180, URZ ;  /* 0x0000018006067890 */ /* 0x000fe4000ff1e0ff */
[----:B------:R-:W-:Y:S02]  /*02c0*/  UIADD3.X UR11, UPT, UPT, URZ, UR7, URZ, UP1, !UPT ;  /* 0x00000007ff0b7290 */ /* 0x000fe40008ffe4ff */
[----:B------:R-:W-:-:S07]  /*02d0*/  UIADD3.X UR7, UPT, UPT, URZ, UR7, URZ, UP0, !UPT ;  /* 0x00000007ff077290 */ /* 0x000fce00087fe4ff */
[----:B------:R3:W-:Y:S02]  /*02e0*/  UTMACCTL.PF [UR10] ;  /* 0x000000000a0079b9 */ /* 0x0007e40008040000 */
[----:B------:R3:W-:Y:S02]  /*02f0*/  UTMACCTL.PF [UR6] ;  /* 0x00000000060079b9 */ /* 0x0007e40008040000 */
[----:B---3--:R-:W-:Y:S01]  /*0300*/  NOP ;  /* 0x0000000000007918 */ /* 0x008fe20000000000 */
.L_x_5:
[----:B------:R-:W-:Y:S05]  /*0310*/  BSYNC.RECONVERGENT B0 ;  /* 0x0000000000007941 */ /* 0x000fea0003800200 */
.L_x_4:
[----:B------:R-:W-:Y:S04]  /*0320*/  BSSY.RECONVERGENT B0, `(.L_x_6) ;  /* 0x000000a000007945 */ /* 0x000fe80003800200 */
        /* <DEDUP_REMOVED lines=9> */
.L_x_7:
[----:B------:R-:W-:Y:S05]  /*03c0*/  BSYNC.RECONVERGENT B0 ;  /* 0x0000000000007941 */ /* 0x000fea0003800200 */
.L_x_6:
[----:B------:R-:W3:Y:S01]  /*03d0*/  LDCU.64 UR6, c[0x0][0x888] ;  /* 0x00011100ff0677ac */ /* 0x000ee20008000a00 */
[----:B------:R-:W-:Y:S02]  /*03e0*/  UISETP.EQ.U32.AND UP1, UPT, UR4, URZ, UPT ;  /* 0x000000ff0400728c */ /* 0x000fe4000bf22070 */
[----:B------:R-:W-:Y:S02]  /*03f0*/  UPLOP3.LUT UP2, UPT, UPT, UPT, UPT, 0x80, 0x8 ;  /* 0x000000000008789c */ /* 0x000fe40003f4f070 */
[----:B---3--:R-:W-:-:S04]  /*0400*/  UISETP.NE.U32.AND UP0, UPT, UR6, URZ, UPT ;  /* 0x000000ff0600728c */ /* 0x008fc8000bf05070 */
[----:B------:R-:W-:-:S04]  /*0410*/  UISETP.NE.AND.EX UP0, UPT, UR7, URZ, UPT, UP0 ;  /* 0x000000ff0700728c */ /* 0x000fc8000bf05300 */
[----:B------:R-:W-:-:S04]  /*0420*/  UISETP.EQ.OR.EX UP3, UPT, UR5, URZ, !UP0, UP1 ;  /* 0x000000ff0500728c */ /* 0x000fc8000c762710 */
[----:B------:R-:W-:-:S05]  /*0430*/  UP2UR UR50, UPR, URZ, 0x8 ;  /* 0x00000008ff327883 */ /* 0x000fca0008000000 */
[----:B------:R-:W-:Y:S07]  /*0440*/  BRA.U !UP3, `(.L_x_8) ;  /* 0x000000010b207547 */ /* 0x000fee000b800000 */
[----:B------:R-:W-:Y:S01]  /*0450*/  UISETP.NE.U32.AND UP2, UPT, UR4, URZ, UPT ;  /* 0x000000ff0400728c */ /* 0x000fe2000bf45070 */
[----:B-----5:R-:W-:Y:S01]  /*0460*/  FSETP.NEU.AND P0, PT, R49, RZ, PT ;  /* 0x000000ff3100720b */ /* 0x020fe20003f0d000 */
[----:B------:R-:W-:Y:S02]  /*0470*/  USEL UR4, URZ, 0xffffffff, UP0 ;  /* 0xffffffffff047887 */ /* 0x000fe40008000000 */
[----:B------:R-:W-:-:S10]  /*0480*/  UISETP.NE.AND.EX UP2, UPT, UR5, URZ, UPT, UP2 ;  /* 0x000000ff0500728c */ /* 0x000fd4000bf45320 */
[----:B------:R-:W-:Y:S01]  /*0490*/  VOTEU.ANY UP1, P0 ;  /* 0x0000000000ff7886 */ /* 0x000fe20000020100 */
[----:B------:R-:W-:-:S04]  /*04a0*/  @!UP2 USEL UR4, URZ, 0xffffffff, UP1 ;  /* 0xffffffffff04a887 */ /* 0x000fc80008800000 */
[----:B------:R-:W-:-:S04]  /*04b0*/  ULOP3.LUT UR4, UR4, 0x1, URZ, 0xc0, !UPT ;  /* 0x0000000104047892 */ /* 0x000fc8000f8ec0ff */
[----:B------:R-:W-:-:S11]  /*04c0*/  UISETP.NE.U32.AND UP2, UPT, UR4, 0x1, UPT ;  /* 0x000000010400788c */ /* 0x000fd6000bf45070 */
.L_x_8:
[----:B-12---:R-:W1:Y:S01]  /*04d0*/  SHFL.IDX PT, R2, R92, RZ, 0x1f ;  /* 0x00001fff5c027589 */ /* 0x006e6200000e0000 */
[----:B------:R-:W-:-:S04]  /*04e0*/  UISETP.NE.AND UP1, UPT, UR8, 0x2, UPT ;  /* 0x000000020800788c */ /* 0x000fc8000bf25270 */
[----:B------:R-:W-:Y:S01]  /*04f0*/  USEL UR6, URZ, 0x1, UP1 ;  /* 0x00000001ff067887 */ /* 0x000fe20008800000 */
[----:B-1----:R-:W-:-:S13]  /*0500*/  ISETP.NE.AND P0, PT, R2, RZ, PT ;  /* 0x000000ff0200720c */ /* 0x002fda0003f05270 */
[----:B------:R-:W-:Y:S05]  /*0510*/  @P0 BRA `(.L_x_9) ;  /* 0x0000000000400947 */ /* 0x000fea0003800000 */
[----:B------:R-:W1:Y:S01]  /*0520*/  S2UR UR5, SR_CgaCtaId ;  /* 0x00000000000579c3 */ /* 0x000e620000008800 */
[----:B------:R-:W-:Y:S01]  /*0530*/  UMOV UR7, 0x400 ;  /* 0x0000040000077882 */ /* 0x000fe20000000000 */
[----:B------:R-:W-:Y:S01]  /*0540*/  UMOV UR4, 0x1 ;  /* 0x0000000100047882 */ /* 0x000fe20000000000 */
[----:B------:R-:W-:Y:S01]  /*0550*/  ELECT P0, URZ, PT ;  /* 0x0000000000ff782f */ /* 0x000fe20003800000 */
[----:B------:R-:W-:-:S04]  /*0560*/  UIADD3 UR10, UPT, UPT, -UR4, 0x100000, URZ ;  /* 0x00100000040a7890 */ /* 0x000fc8000fffe1ff */
[----:B------:R-:W-:Y:S02]  /*0570*/  USHF.L.U32 UR11, UR10, 0xb, URZ ;  /* 0x0000000b0a0b7899 */ /* 0x000fe400080006ff */
[----:B------:R-:W-:Y:S02]  /*0580*/  USHF.L.U32 UR10, UR10, 0x1, URZ ;  /* 0x000000010a0a7899 */ /* 0x000fe400080006ff */
[----:B-1----:R-:W-:Y:S01]  /*0590*/  ULEA UR5, UR5, UR7, 0x18 ;  /* 0x0000000705057291 */ /* 0x002fe2000f8ec0ff */
[----:B------:R-:W1:Y:S11]  /*05a0*/  FENCE.VIEW.ASYNC.S ;  /* 0x00000000000073c6 */ /* 0x000e760000000000 */
[----:B-1----:R1:W2:Y:S01]  /*05b0*/  SYNCS.EXCH.64 URZ, [UR5], UR10 ;  /* 0x0000000a05ff75b2 */ /* 0x0022a20008000100 */
[----:B------:R1:W3:Y:S01]  /*05c0*/  SYNCS.EXCH.64 URZ, [UR5+0x18], UR10 ;  /* 0x0000180a05ff75b2 */ /* 0x0002e20008000100 */
[----:B------:R1:W4:Y:S01]  /*05d0*/  SYNCS.EXCH.64 URZ, [UR5+0x8], UR10 ;  /* 0x0000080a05ff75b2 */ /* 0x0003220008000100 */
[----:B------:R1:W1:Y:S01]  /*05e0*/  SYNCS.EXCH.64 URZ, [UR5+0x20], UR10 ;  /* 0x0000200a05ff75b2 */ /* 0x0002620008000100 */
[----:B------:R1:W1:Y:S01]  /*05f0*/  SYNCS.EXCH.64 URZ, [UR5+0x10], UR10 ;  /* 0x0000100a05ff75b2 */ /* 0x0002620008000100 */
[----:B------:R1:W1:Y:S01]  /*0600*/  SYNCS.EXCH.64 URZ, [UR5+0x28], UR10 ;  /* 0x0000280a05ff75b2 */ /* 0x0002620008000100 */
[----:B------:R-:W-:Y:S01]  /*0610*/  NOP ;  /* 0x0000000000007918 */ /* 0x000fe20000000000 */
.L_x_9:
[----:B------:R-:W2:Y:S01]  /*0620*/  SHFL.IDX PT, R2, R92, RZ, 0x1f ;  /* 0x00001fff5c027589 */ /* 0x000ea200000e0000 */
[----:B------:R-:W-:Y:S01]  /*0630*/  NOP ;  /* 0x0000000000007918 */ /* 0x000fe20000000000 */
[----:B--2---:R-:W-:-:S13]  /*0640*/  ISETP.NE.AND P0, PT, R2, 0x1, PT ;  /* 0x000000010200780c */ /* 0x004fda0003f05270 */
[----:B------:R-:W-:Y:S05]  /*0650*/  @P0 BRA `(.L_x_10) ;  /* 0x0000000000580947 */ /* 0x000fea0003800000 */
[----:B------:R-:W2:Y:S01]  /*0660*/  S2UR UR7, SR_CgaCtaId ;  /* 0x00000000000779c3 */ /* 0x000ea20000008800 */
[----:B------:R-:W-:Y:S01]  /*0670*/  UMOV UR9, 0x400 ;  /* 0x0000040000097882 */ /* 0x000fe20000000000 */
[----:B-1----:R-:W-:Y:S01]  /*0680*/  UMOV UR5, 0x20 ;  /* 0x0000002000057882 */ /* 0x002fe20000000000 */
[----:B------:R-:W-:Y:S01]  /*0690*/  UMOV UR4, 0x80 ;  /* 0x0000008000047882 */ /* 0x000fe20000000000 */
[----:B------:R-:W-:-:S04]  /*06a0*/  UIADD3 UR10, UPT, UPT, -UR5, 0x100000, URZ ;  /* 0x00100000050a7890 */ /* 0x000fc8000fffe1ff */
[----:B------:R-:W-:Y:S02]  /*06b0*/  USHF.L.U32 UR11, UR10, 0xb, URZ ;  /* 0x0000000b0a0b7899 */ /* 0x000fe400080006ff */
[----:B------:R-:W-:Y:S02]  /*06c0*/  USHF.L.U32 UR10, UR10, 0x1, URZ ;  /* 0x000000010a0a7899 */ /* 0x000fe400080006ff */
[----:B------:R-:W-:-:S04]  /*06d0*/  UIADD3 UR4, UPT, UPT, -UR4, 0x100000, URZ ;  /* 0x0010000004047890 */ /* 0x000fc8000fffe1ff */
[----:B------:R-:W-:Y:S02]  /*06e0*/  USHF.L.U32 UR5, UR4, 0xb, URZ ;  /* 0x0000000b04057899 */ /* 0x000fe400080006ff */
[----:B------:R-:W-:Y:S01]  /*06f0*/  USHF.L.U32 UR4, UR4, 0x1, URZ ;  /* 0x0000000104047899 */ /* 0x000fe200080006ff */
[----:B------:R-:W-:Y:S01]  /*0700*/  ELECT P0, URZ, PT ;  /* 0x0000000000ff782f */ /* 0x000fe20003800000 */
[----:B--2---:R-:W-:Y:S01]  /*0710*/  ULEA UR7, UR7, UR9, 0x18 ;  /* 0x0000000907077291 */ /* 0x004fe2000f8ec0ff */
[----:B------:R-:W1:Y:S11]  /*0720*/  FENCE.VIEW.ASYNC.S ;  /* 0x00000000000073c6 */ /* 0x000e760000000000 */
[----:B-1----:R2:W1:Y:S01]  /*0730*/  SYNCS.EXCH.64 URZ, [UR7+0x30], UR10 ;  /* 0x0000300a07ff75b2 */ /* 0x0024620008000100 */
[----:B------:R2:W1:Y:S01]  /*0740*/  SYNCS.EXCH.64 URZ, [UR7+0x50], UR4 ;  /* 0x0000500407ff75b2 */ /* 0x0004620008000100 */
[----:B------:R2:W1:Y:S01]  /*0750*/  SYNCS.EXCH.64 URZ, [UR7+0x38], UR10 ;  /* 0x0000380a07ff75b2 */ /* 0x0004620008000100 */
[----:B------:R2:W1:Y:S01]  /*0760*/  SYNCS.EXCH.64 URZ, [UR7+0x58], UR4 ;  /* 0x0000580407ff75b2 */ /* 0x0004620008000100 */
[----:B------:R2:W1:Y:S01]  /*0770*/  SYNCS.EXCH.64 URZ, [UR7+0x40], UR10 ;  /* 0x0000400a07ff75b2 */ /* 0x0004620008000100 */
[----:B------:R2:W1:Y:S01]  /*0780*/  SYNCS.EXCH.64 URZ, [UR7+0x60], UR4 ;  /* 0x0000600407ff75b2 */ /* 0x0004620008000100 */
[----:B------:R2:W1:Y:S01]  /*0790*/  SYNCS.EXCH.64 URZ, [UR7+0x48], UR10 ;  /* 0x0000480a07ff75b2 */ /* 0x0004620008000100 */
[----:B------:R2:W1:Y:S02]  /*07a0*/  SYNCS.EXCH.64 URZ, [UR7+0x68], UR4 ;  /* 0x0000680407ff75b2 */ /* 0x0004640008000100 */
[----:B--2---:R-:W-:Y:S01]  /*07b0*/  NOP ;  /* 0x0000000000007918 */ /* 0x004fe20000000000 */
.L_x_10:
[----:B------:R-:W2:Y:S01]  /*07c0*/  SHFL.IDX PT, R2, R92, RZ, 0x1f ;  /* 0x00001fff5c027589 */ /* 0x000ea200000e0000 */
[----:B------:R-:W-:Y:S01]  /*07d0*/  NOP ;  /* 0x0000000000007918 */ /* 0x000fe20000000000 */
[----:B--2---:R-:W-:-:S13]  /*07e0*/  ISETP.NE.AND P0, PT, R2, 0x3, PT ;  /* 0x000000030200780c */ /* 0x004fda0003f05270 */
[----:B------:R-:W-:Y:S05]  /*07f0*/  @P0 BRA `(.L_x_11) ;  /* 0x0000000000300947 */ /* 0x000fea0003800000 */
[----:B-1----:R-:W1:Y:S01]  /*0800*/  S2UR UR5, SR_CgaCtaId ;  /* 0x00000000000579c3 */ /* 0x002e620000008800 */
        /* <DEDUP_REMOVED lines=8> */
[----:B-1----:R2:W1:Y:S01]  /*0890*/  SYNCS.EXCH.64 URZ, [UR5+0x70], UR10 ;  /* 0x0000700a05ff75b2 */ /* 0x0024620008000100 */
[----:B------:R2:W1:Y:S02]  /*08a0*/  SYNCS.EXCH.64 URZ, [UR5+0x78], UR10 ;  /* 0x0000780a05ff75b2 */ /* 0x0004640008000100 */
[----:B--2---:R-:W-:Y:S01]  /*08b0*/  NOP ;  /* 0x0000000000007918 */ /* 0x004fe20000000000 */
.L_x_11:
[----:B------:R-:W2:Y:S01]  /*08c0*/  SHFL.IDX PT, R2, R92, RZ, 0x1f ;  /* 0x00001fff5c027589 */ /* 0x000ea200000e0000 */
[----:B------:R-:W-:Y:S01]  /*08d0*/  NOP ;  /* 0x0000000000007918 */ /* 0x000fe20000000000 */
[----:B--2---:R-:W-:-:S13]  /*08e0*/  ISETP.NE.AND P0, PT, R2, 0x4, PT ;  /* 0x000000040200780c */ /* 0x004fda0003f05270 */
[----:B------:R-:W-:Y:S05]  /*08f0*/  @P0 BRA `(.L_x_12) ;  /* 0x00000000004c0947 */ /* 0x000fea0003800000 */
[----:B-1----:R-:W1:Y:S01]  /*0900*/  S2UR UR5, SR_CgaCtaId ;  /* 0x00000000000579c3 */ /* 0x002e620000008800 */
[----:B------:R-:W-:Y:S01]  /*0910*/  UMOV UR9, 0x100 ;  /* 0x0000010000097882 */ /* 0x000fe20000000000 */
[----:B------:R-:W-:Y:S01]  /*0920*/  UMOV UR7, 0x400 ;  /* 0x0000040000077882 */ /* 0x000fe20000000000 */
[----:B------:R-:W-:Y:S01]  /*0930*/  USEL UR9, UR9, 0xe0, UP2 ;  /* 0x000000e009097887 */ /* 0x000fe20009000000 */
[----:B------:R-:W-:Y:S01]  /*0940*/  UMOV UR4, 0x1 ;  /* 0x0000000100047882 */ /* 0x000fe20000000000 */
[----:B------:R-:W-:Y:S01]  /*0950*/  ELECT P0, URZ, PT ;  /* 0x0000000000ff782f */ /* 0x000fe20003800000 */
[----:B------:R-:W-:-:S04]  /*0960*/  UIADD3 UR10, UPT, UPT, -UR4, 0x100000, URZ ;  /* 0x00100000040a7890 */ /* 0x000fc8000fffe1ff */
[----:B------:R-:W-:Y:S02]  /*0970*/  USHF.L.U32 UR11, UR10, 0xb, URZ ;  /* 0x0000000b0a0b7899 */ /* 0x000fe400080006ff */
[----:B------:R-:W-:Y:S02]  /*0980*/  USHF.L.U32 UR10, UR10, 0x1, URZ ;  /* 0x000000010a0a7899 */ /* 0x000fe400080006ff */
[----:B------:R-:W-:-:S04]  /*0990*/  UIADD3 UR12, UPT, UPT, -UR9, 0x100000, URZ ;  /* 0x00100000090c7890 */ /* 0x000fc8000fffe1ff */
[----:B------:R-:W-:Y:S02]  /*09a0*/  USHF.L.U32 UR13, UR12, 0xb, URZ ;  /* 0x0000000b0c0d7899 */ /* 0x000fe400080006ff */
[----:B------:R-:W-:Y:S02]  /*09b0*/  USHF.L.U32 UR12, UR12, 0x1, URZ ;  /* 0x000000010c0c7899 */ /* 0x000fe400080006ff */
[----:B-1----:R-:W-:Y:S01]  /*09c0*/  ULEA UR5, UR5, UR7, 0x18 ;  /* 0x0000000705057291 */ /* 0x002fe2000f8ec0ff */
[----:B------:R-:W1:Y:S11]  /*09d0*/  FENCE.VIEW.ASYNC.S ;  /* 0x00000000000073c6 */ /* 0x000e760000000000 */
[----:B-1----:R2:W1:Y:S01]  /*09e0*/  SYNCS.EXCH.64 URZ, [UR5+0x80], UR10 ;  /* 0x0000800a05ff75b2 */ /* 0x0024620008000100 */
[----:B------:R2:W1:Y:S01]  /*09f0*/  SYNCS.EXCH.64 URZ, [UR5+0x90], UR12 ;  /* 0x0000900c05ff75b2 */ /* 0x0004620008000100 */
[----:B------:R2:W1:Y:S01]  /*0a00*/  SYNCS.EXCH.64 URZ, [UR5+0x88], UR10 ;  /* 0x0000880a05ff75b2 */ /* 0x0004620008000100 */
[----:B------:R2:W1:Y:S02]  /*0a10*/  SYNCS.EXCH.64 URZ, [UR5+0x98], UR12 ;  /* 0x0000980c05ff75b2 */ /* 0x0004640008000100 */
[----:B--2---:R-:W-:Y:S01]  /*0a20*/  NOP ;  /* 0x0000000000007918 */ /* 0x004fe20000000000 */
.L_x_12:
        /* <DEDUP_REMOVED lines=26> */
.L_x_13:
        /* <DEDUP_REMOVED lines=18> */
.L_x_14:
[----:B-1----:R-:W1:Y:S01]  /*0cf0*/  S2UR UR5, SR_CTAID.X ;  /* 0x00000000000579c3 */ /* 0x002e620000002500 */
[----:B------:R-:W-:-:S05]  /*0d00*/  CS2R.32 R87, SR_CgaSize ;  /* 0x0000000000577805 */ /* 0x000fca0000008a00 */
[----:B------:R-:W-:-:S05]  /*0d10*/  IMAD R87, R87, -0xa0, RZ ;  /* 0xffffff6057577824 */ /* 0x000fca00078e02ff */
[----:B------:R-:W-:-:S14]  /*0d20*/  R2UR UR9, R87 ;  /* 0x00000000570972ca */ /* 0x000fdc00000e0000 */
[----:B------:R-:W2:Y:S01]  /*0d30*/  LDCU UR9, c[0x0][UR9+0x2b0] ;  /* 0x00005600090977ac */ /* 0x000ea20008000800 */
[----:B------:R-:W-:Y:S01]  /*0d40*/  NOP ;  /* 0x0000000000007918 */ /* 0x000fe20000000000 */
[----:B------:R-:W-:-:S05]  /*0d50*/  CS2R.32 R87, SR_CgaSize ;  /* 0x0000000000577805 */ /* 0x000fca0000008a00 */
[----:B------:R-:W-:-:S05]  /*0d60*/  IMAD R87, R87, -0xa0, RZ ;  /* 0xffffff6057577824 */ /* 0x000fca00078e02ff */
[----:B------:R-:W-:-:S14]  /*0d70*/  R2UR UR7, R87 ;  /* 0x00000000570772ca */ /* 0x000fdc00000e0000 */
[----:B------:R-:W3:Y:S01]  /*0d80*/  LDCU UR7, c[0x0][UR7+0x2b4] ;  /* 0x00005680070777ac */ /* 0x000ee20008000800 */
[----:B------:R-:W4:Y:S08]  /*0d90*/  S2UR UR4, SR_CTAID.Y ;  /* 0x00000000000479c3 */ /* 0x000f300000002600 */
[----:B------:R-:W3:Y:S01]  /*0da0*/  LDC R10, c[0x0][0xb24] ;  /* 0x0002c900ff0a7b82 */ /* 0x000ee20000000800 */
[----:B-1----:R-:W-:-:S02]  /*0db0*/  I2FP.F32.U32 R87, UR5 ;  /* 0x0000000500577c45 */ /* 0x002fc40008201000 */
[----:B------:R-:W-:-:S05]  /*0dc0*/  CS2R.32 R3, SR_CgaSize ;  /* 0x0000000000037805 */ /* 0x000fca0000008a00 */
[----:B------:R-:W-:-:S06]  /*0dd0*/  IMAD R3, R3, -0xa0, RZ ;  /* 0xffffff6003037824 */ /* 0x000fcc00078e02ff */
[----:B------:R-:W1:Y:S01]  /*0de0*/  LDC R3, c[0x0][R3+0x2a0] ;  /* 0x0000a80003037b82 */ /* 0x000e620000000800 */
[----:B------:R-:W-:Y:S01]  /*0df0*/  MOV R15, UR5 ;  /* 0x00000005000f7c02 */ /* 0x000fe20008000f00 */
[----:B--2---:R-:W-:Y:S01]  /*0e00*/  FMUL R87, R87, UR9 ;  /* 0x0000000957577c20 */ /* 0x004fe20008400000 */
[----:B----4-:R-:W-:Y:S02]  /*0e10*/  I2FP.F32.U32 R86, UR4 ;  /* 0x0000000400567c45 */ /* 0x010fe40008201000 */
[----:B------:R-:W-:-:S05]  /*0e20*/  CS2R.32 R2, SR_CgaSize ;  /* 0x0000000000027805 */ /* 0x000fca0000008a00 */
[----:B------:R-:W-:-:S06]  /*0e30*/  IMAD R2, R2, -0xa0, RZ ;  /* 0xffffff6002027824 */ /* 0x000fcc00078e02ff */
[----:B------:R-:W2:Y:S01]  /*0e40*/  LDC R2, c[0x0][R2+0x2a4] ;  /* 0x0000a90002027b82 */ /* 0x000ea20000000800 */
[----:B------:R-:W-:Y:S01]  /*0e50*/  MOV R14, UR4 ;  /* 0x00000004000e7c02 */ /* 0x000fe20008000f00 */
[----:B------:R-:W4:Y:S01]  /*0e60*/  F2I.U32.TRUNC.NTZ R87, R87 ;  /* 0x0000005700577305 */ /* 0x000f22000020f000 */
[----:B---3--:R-:W-:-:S05]  /*0e70*/  FMUL R86, R86, UR7 ;  /* 0x0000000756567c20 */ /* 0x008fca0008400000 */
[----:B------:R-:W-:Y:S01]  /*0e80*/  BAR.SYNC.DEFER_BLOCKING 0x0 ;  /* 0x0000000000007b1d */ /* 0x000fe20000010000 */
[----:B------:R-:W-:-:S05]  /*0e90*/  ISETP.GE.AND P0, PT, R10, 0x1, PT ;  /* 0x000000010a00780c */ /* 0x000fca0003f06270 */
[----:B------:R-:W3:Y:S02]  /*0ea0*/  F2I.U32.TRUNC.NTZ R86, R86 ;  /* 0x0000005600567305 */ /* 0x000ee4000020f000 */
[----:B------:R-:W2:Y:S01]  /*0eb0*/  S2UR UR36, SR_CTAID.Z ;  /* 0x00000000002479c3 */ /* 0x000ea20000002700 */
[----:B----4-:R-:W-:-:S05]  /*0ec0*/  IADD3 R87, PT, PT, -R87, RZ, RZ ;  /* 0x000000ff57577210 */ /* 0x010fca0007ffe1ff */
[----:B-1----:R-:W-:Y:S01]  /*0ed0*/  IMAD R87, R3, R87, UR5 ;  /* 0x0000000503577e24 */ /* 0x002fe2000f8e0257 */
[----:B---3--:R-:W-:-:S05]  /*0ee0*/  IADD3 R86, PT, PT, -R86, RZ, RZ ;  /* 0x000000ff56567210 */ /* 0x008fca0007ffe1ff */
[----:B--2---:R-:W-:Y:S01]  /*0ef0*/  IMAD R86, R2, R86, UR4 ;  /* 0x0000000402567e24 */ /* 0x004fe2000f8e0256 */
[----:B------:R-:W-:Y:S06]  /*0f00*/  @!P0 BRA `(.L_x_15) ;  /* 0x0000000000b88947 */ /* 0x000fec0003800000 */
[----:B------:R-:W1:Y:S01]  /*0f10*/  LDC.64 R4, c[0x0][0xb18] ;  /* 0x0002c600ff047b82 */ /* 0x000e620000000a00 */
[----:B------:R-:W-:-:S07]  /*0f20*/  ISETP.NE.AND P0, PT, R10, 0x1, PT ;  /* 0x000000010a00780c */ /* 0x000fce0003f05270 */
[----:B------:R-:W2:Y:S08]  /*0f30*/  LDC R9, c[0x0][0xb0c] ;  /* 0x0002c300ff097b82 */ /* 0x000eb00000000800 */
[----:B------:R-:W3:Y:S08]  /*0f40*/  LDC R12, c[0x0][0x370] ;  /* 0x0000dc00ff0c7b82 */ /* 0x000ef00000000800 */
[----:B------:R-:W4:Y:S01]  /*0f50*/  LDC R11, c[0x0][0x374] ;  /* 0x0000dd00ff0b7b82 */ /* 0x000f220000000800 */
[----:B-1----:R-:W-:-:S07]  /*0f60*/  ISETP.NE.AND P1, PT, R4, 0x1, PT ;  /* 0x000000010400780c */ /* 0x002fce0003f25270 */
[----:B------:R-:W3:Y:S01]  /*0f70*/  LDC.64 R6, c[0x0][0xb10] ;  /* 0x0002c400ff067b82 */ /* 0x000ee20000000a00 */
[----:B--2---:R-:W-:-:S07]  /*0f80*/  ISETP.NE.AND P2, PT, R9, 0x1, PT ;  /* 0x000000010900780c */ /* 0x004fce0003f45270 */
[----:B------:R-:W1:Y:S08]  /*0f90*/  LDC R8, c[0x0][0xb20] ;  /* 0x0002c800ff087b82 */ /* 0x000e700000000800 */
[----:B------:R-:W2:Y:S01]  /*0fa0*/  LDC.64 R2, c[0x0][0xb28] ;  /* 0x0002ca00ff027b82 */ /* 0x000ea20000000a00 */
[----:B----4-:R-:W-:-:S04]  /*0fb0*/  IMAD.HI.U32 R13, R11, R5, RZ ;  /* 0x000000050b0d7227 */ /* 0x010fc800078e00ff */
[----:B------:R-:W-:-:S04]  /*0fc0*/  IMAD.HI.U32 R5, R14, R5, RZ ;  /* 0x000000050e057227 */ /* 0x000fc800078e00ff */
[----:B---3--:R-:W-:-:S05]  /*0fd0*/  IMAD.HI.U32 R16, R12, R6, RZ ;  /* 0x000000060c107227 */ /* 0x008fca00078e00ff */
[-C--:B------:R-:W-:Y:S01]  /*0fe0*/  @P2 SHF.R.U32.HI R12, RZ, R7.reuse, R16 ;  /* 0x00000007ff0c2219 */ /* 0x080fe20000011610 */
[----:B------:R-:W-:Y:S01]  /*0ff0*/  IMAD.HI.U32 R16, R15, R6, RZ ;  /* 0x000000060f107227 */ /* 0x000fe200078e00ff */
[-C--:B-1----:R-:W-:Y:S02]  /*1000*/  @P1 SHF.R.U32.HI R11, RZ, R8.reuse, R13 ;  /* 0x00000008ff0b1219 */ /* 0x082fe4000001160d */
[----:B------:R-:W-:Y:S02]  /*1010*/  SHF.R.U32.HI R5, RZ, R8, R5 ;  /* 0x00000008ff057219 */ /* 0x000fe40000011605 */
[----:B------:R-:W-:Y:S02]  /*1020*/  SHF.R.U32.HI R16, RZ, R7, R16 ;  /* 0x00000007ff107219 */ /* 0x000fe40000011610 */
[----:B------:R-:W-:Y:S01]  /*1030*/  SEL R5, R14, R5, !P1 ;  /* 0x000000050e057207 */ /* 0x000fe20004800000 */
[----:B--2---:R-:W-:Y:S01]  /*1040*/  IMAD.HI.U32 R13, R11, R2, RZ ;  /* 0x000000020b0d7227 */ /* 0x004fe200078e00ff */
[----:B------:R-:W-:-:S03]  /*1050*/  SEL R16, R15, R16, !P2 ;  /* 0x000000100f107207 */ /* 0x000fc60005000000 */
[----:B------:R-:W-:Y:S01]  /*1060*/  IMAD.HI.U32 R6, R12, R2, RZ ;  /* 0x000000020c067227 */ /* 0x000fe200078e00ff */
[----:B------:R-:W-:-:S04]  /*1070*/  @P0 SHF.R.U32.HI R11, RZ, R3, R13 ;  /* 0x00000003ff0b0219 */ /* 0x000fc8000001160d */
[----:B------:R-:W-:Y:S01]  /*1080*/  @P0 SHF.R.U32.HI R12, RZ, R3, R6 ;  /* 0x00000003ff0c0219 */ /* 0x000fe20000011606 */
[----:B------:R-:W-:-:S04]  /*1090*/  IMAD R11, R11, R10, RZ ;  /* 0x0000000a0b0b7224 */ /* 0x000fc800078e02ff */
[----:B------:R-:W-:Y:S01]  /*10a0*/  IMAD R6, R12, R10, RZ ;  /* 0x0000000a0c067224 */ /* 0x000fe200078e02ff */
[----:B------:R-:W-:-:S04]  /*10b0*/  ISETP.GE.AND P1, PT, R5, R11, PT ;  /* 0x0000000b0500720c */ /* 0x000fc80003f26270 */
[----:B------:R-:W-:Y:S01]  /*10c0*/  ISETP.GE.OR P1, PT, R16, R6, P1 ;  /* 0x000000061000720c */ /* 0x000fe20000f26670 */
[----:B------:R-:W-:-:S05]  /*10d0*/  IMAD.HI.U32 R6, R5, R2, RZ ;  /* 0x0000000205067227 */ /* 0x000fca00078e00ff */
[----:B------:R-:W-:-:S04]  /*10e0*/  SHF.R.U32.HI R6, RZ, R3, R6 ;  /* 0x00000003ff067219 */ /* 0x000fc80000011606 */
[----:B------:R-:W-:-:S03]  /*10f0*/  SEL R6, R5, R6, !P0 ;  /* 0x0000000605067207 */ /* 0x000fc60004000000 */
[----:B------:R-:W-:Y:S01]  /*1100*/  @!P1 IMAD.HI.U32 R7, R16, R2, RZ ;  /* 0x0000000210079227 */ /* 0x000fe200078e00ff */
[----:B------:R-:W-:-:S04]  /*1110*/  IADD3 R2, PT, PT, -R6, RZ, RZ ;  /* 0x000000ff06027210 */ /* 0x000fc80007ffe1ff */
[----:B------:R-:W-:Y:S01]  /*1120*/  @!P1 SHF.R.U32.HI R3, RZ, R3, R7 ;  /* 0x00000003ff039219 */ /* 0x000fe20000011607 */
[----:B------:R-:W-:Y:S01]  /*1130*/  IMAD R2, R10, R2, R5 ;  /* 0x000000020a027224 */ /* 0x000fe200078e0205 */
[----:B------:R-:W-:Y:S02]  /*1140*/  IADD3 R7, PT, PT, -R5, RZ, RZ ;  /* 0x000000ff05077210 */ /* 0x000fe40007ffe1ff */
[----:B------:R-:W-:-:S03]  /*1150*/  @!P1 SEL R3, R16, R3, !P0 ;  /* 0x0000000310039207 */ /* 0x000fc60004000000 */
[----:B------:R-:W-:Y:S02]  /*1160*/  IMAD R7, R4, R7, R14 ;  /* 0x0000000704077224 */ /* 0x000fe400078e020e */
[--C-:B------:R-:W-:Y:S02]  /*1170*/  @!P1 IMAD.IADD R6, R6, 0x1, -R3.reuse ;  /* 0x0000000106069824 */ /* 0x100fe400078e0a03 */
[----:B------:R-:W-:Y:S01]  /*1180*/  @!P1 IMAD R3, R2, R12, R3 ;  /* 0x0000000c02039224 */ /* 0x000fe200078e0203 */
[----:B------:R-:W-:Y:S01]  /*1190*/  IADD3 R2, PT, PT, -R16, RZ, RZ ;  /* 0x000000ff10027210 */ /* 0x000fe20007ffe1ff */
[----:B------:R-:W-:Y:S02]  /*11a0*/  @!P1 IMAD R5, R6, R10, R16 ;  /* 0x0000000a06059224 */ /* 0x000fe400078e0210 */
[----:B------:R-:W-:Y:S02]  /*11b0*/  @!P1 IMAD.MOV.U32 R16, RZ, RZ, R3 ;  /* 0x000000ffff109224 */ /* 0x000fe400078e0003 */
[----:B------:R-:W-:-:S02]  /*11c0*/  IMAD R2, R9, R2, R15 ;  /* 0x0000000209027224 */ /* 0x000fc400078e020f */
[----:B------:R-:W-:Y:S02]  /*11d0*/  IMAD R14, R5, R4, R7 ;  /* 0x00000004050e7224 */ /* 0x000fe400078e0207 */
[----:B------:R-:W-:Y:S02]  /*11e0*/  IMAD R15, R16, R9, R2 ;  /* 0x00000009100f7224 */ /* 0x000fe400078e0202 */
.L_x_15:
[----:B------:R-:W1:Y:S01]  /*11f0*/  LDCU UR4, c[0x0][0xb30] ;  /* 0x00016600ff0477ac */ /* 0x000e620008000800 */
[----:B------:R-:W2:Y:S08]  /*1200*/  S2UR UR37, SR_CgaCtaId ;  /* 0x00000000002579c3 */ /* 0x000eb00000008800 */
[----:B------:R-:W3:Y:S01]  /*1210*/  LDC R40, c[0x0][0xb24] ;  /* 0x0002c900ff287b82 */ /* 0x000ee20000000800 */
[----:B-1----:R-:W-:-:S09]  /*1220*/  UISETP.NE.AND UP1, UPT, UR4, 0x1, UPT ;  /* 0x000000010400788c */ /* 0x002fd2000bf25270 */
[----:B--2---:R-:W-:Y:S05]  /*1230*/  BRA.U UP1, `(.L_x_16) ;  /* 0x0000000101407547 */ /* 0x004fea000b800000 */
[----:B------:R-:W1:Y:S08]  /*1240*/  LDC.64 R4, c[0x0][0xb10] ;  /* 0x0002c400ff047b82 */ /* 0x000e700000000a00 */
[----:B------:R-:W2:Y:S08]  /*1250*/  LDC.64 R2, c[0x0][0xb18] ;  /* 0x0002c600ff027b82 */ /* 0x000eb00000000a00 */
[----:B------:R-:W4:Y:S08]  /*1260*/  LDC R6, c[0x0][0xb20] ;  /* 0x0002c800ff067b82 */ /* 0x000f300000000800 */
[----:B------:R-:W3:Y:S01]  /*1270*/  LDC R7, c[0x0][0xb0c] ;  /* 0x0002c300ff077b82 */ /* 0x000ee20000000800 */
[----:B-1----:R-:W-:-:S05]  /*1280*/  IMAD.HI.U32 R4, R15, R4, RZ ;  /* 0x000000040f047227 */ /* 0x002fca00078e00ff */
[----:B------:R-:W-:Y:S01]  /*1290*/  SHF.R.U32.HI R4, RZ, R5, R4 ;  /* 0x00000005ff047219 */ /* 0x000fe20000011604 */
[----:B--2---:R-:W-:Y:S01]  /*12a0*/  IMAD.HI.U32 R3, R14, R3, RZ ;  /* 0x000000030e037227 */ /* 0x004fe200078e00ff */
[----:B------:R-:W-:-:S04]  /*12b0*/  ISETP.NE.AND P0, PT, R2, 0x1, PT ;  /* 0x000000010200780c */ /* 0x000fc80003f05270 */
[----:B----4-:R-:W-:-:S04]  /*12c0*/  SHF.R.U32.HI R3, RZ, R6, R3 ;  /* 0x00000006ff037219 */ /* 0x010fc80000011603 */
[----:B------:R-:W-:Y:S02]  /*12d0*/  SEL R3, R14, R3, !P0 ;  /* 0x000000030e037207 */ /* 0x000fe40004000000 */
[----:B---3--:R-:W-:-:S04]  /*12e0*/  ISETP.NE.AND P1, PT, R7, 0x1, PT ;  /* 0x000000010700780c */ /* 0x008fc80003f25270 */
[----:B------:R-:W-:-:S05]  /*12f0*/  SEL R4, R15, R4, !P1 ;  /* 0x000000040f047207 */ /* 0x000fca0004800000 */
[----:B------:R-:W-:Y:S02]  /*1300*/  IMAD.IADD R5, R3, 0x1, -R4 ;  /* 0x0000000103057824 */ /* 0x000fe400078e0a04 */
[----:B------:R-:W-:Y:S02]  /*1310*/  IMAD.IADD R3, R4, 0x1, -R3 ;  /* 0x0000000104037824 */ /* 0x000fe400078e0a03 */
[----:B------:R-:W-:Y:S02]  /*1320*/  IMAD R15, R5, R7, R15 ;  /* 0x00000007050f7224 */ /* 0x000fe400078e020f */
[----:B------:R-:W-:-:S07]  /*1330*/  IMAD R14, R3, R2, R14 ;  /* 0x00000002030e7224 */ /* 0x000fce00078e020e */
.L_x_16:
[----:B------:R-:W-:Y:S01]  /*1340*/  BAR.SYNC.DEFER_BLOCKING 0x0 ;  /* 0x0000000000007b1d */ /* 0x000fe20000010000 */
[----:B------:R-:W-:Y:S01]  /*1350*/  UISETP.NE.AND UP1, UPT, UR8, 0x2, UPT ;  /* 0x000000020800788c */ /* 0x000fe2000bf25270 */
[----:B------:R-:W-:Y:S02]  /*1360*/  ISETP.NE.OR P5, PT, R0, 0x2, !P5 ;  /* 0x000000020000780c */ /* 0x000fe40006fa5670 */
[----:B------:R-:W-:-:S06]  /*1370*/  LOP3.LUT R2, R101, 0x1f, RZ, 0xc0, !PT ;  /* 0x0000001f65027812 */ /* 0x000fcc00078ec0ff */
[----:B------:R-:W-:Y:S05]  /*1380*/  BRA.U UP1, `(.L_x_17) ;  /* 0x0000001101307547 */ /* 0x000fea000b800000 */
[----:B------:R-:W1:Y:S01]  /*1390*/  LDCU UR13, c[0x0][0x38c] ;  /* 0x00007180ff0d77ac */ /* 0x000e620008000800 */
[----:B------:R-:W2:Y:S01]  /*13a0*/  LDC R8, c[0x0][0x370] ;  /* 0x0000dc00ff087b82 */ /* 0x000ea20000000800 */
[----:B------:R-:W-:Y:S01]  /*13b0*/  PLOP3.LUT P1, PT, PT, PT, UP2, 0x80, 0x8 ;  /* 0x000000000008781c */ /* 0x000fe20003f2f028 */
[----:B------:R-:W-:Y:S01]  /*13c0*/  IMAD.MOV.U32 R17, RZ, RZ, 0x1 ;  /* 0x00000001ff117424 */ /* 0x000fe200078e00ff */
[----:B------:R-:W-:Y:S01]  /*13d0*/  ISETP.EQ.OR P4, PT, R2, RZ, P5 ;  /* 0x000000ff0200720c */ /* 0x000fe20002f82670 */
[----:B------:R-:W-:Y:S01]  /*13e0*/  IMAD.MOV.U32 R16, RZ, RZ, RZ ;  /* 0x000000ffff107224 */ /* 0x000fe200078e00ff */
[----:B------:R-:W-:Y:S02]  /*13f0*/  PLOP3.LUT P1, PT, P1, PT, PT, 0x8, 0x80 ;  /* 0x000000000080781c */ /* 0x000fe40000f2e170 */
[----:B------:R-:W-:Y:S01]  /*1400*/  CS2R R12, SRZ ;  /* 0x00000000000c7805 */ /* 0x000fe2000001ff00 */
[----:B------:R-:W-:Y:S01]  /*1410*/  IMAD.MOV.U32 R11, RZ, RZ, 0x1 ;  /* 0x00000001ff0b7424 */ /* 0x000fe200078e00ff */
[----:B------:R-:W4:Y:S01]  /*1420*/  LDC R0, c[0x0][0x374] ;  /* 0x0000dd00ff007b82 */ /* 0x000f220000000800 */
[----:B------:R-:W2:Y:S01]  /*1430*/  LDCU.64 UR22, c[0x0][0x348] ;  /* 0x00006900ff1677ac */ /* 0x000ea20008000a00 */
[----:B------:R-:W-:Y:S01]  /*1440*/  UMOV UR6, URZ ;  /* 0x000000ff00067c82 */ /* 0x000fe20008000000 */
[----:B-1----:R-:W-:-:S04]  /*1450*/  UIADD3 UR5, UPT, UPT, UR13, 0x3f, URZ ;  /* 0x0000003f0d057890 */ /* 0x002fc8000fffe0ff */
[----:B------:R-:W-:-:S04]  /*1460*/  USHF.R.S32.HI UR4, URZ, 0x1f, UR5 ;  /* 0x0000001fff047899 */ /* 0x000fc80008011405 */
[----:B------:R-:W-:-:S04]  /*1470*/  ULEA.HI UR4, UR4, UR5, URZ, 0x6 ;  /* 0x0000000504047291 */ /* 0x000fc8000f8f30ff */
[----:B------:R-:W-:Y:S02]  /*1480*/  USHF.R.S32.HI UR15, URZ, 0x6, UR4 ;  /* 0x00000006ff0f7899 */ /* 0x000fe40008011404 */
[----:B------:R-:W-:Y:S02]  /*1490*/  UIADD3 UR4, UPT, UPT, UR13, -0x1, URZ ;  /* 0xffffffff0d047890 */ /* 0x000fe4000fffe0ff */
[----:B------:R-:W-:Y:S02]  /*14a0*/  UISETP.LT.U32.AND UP0, UPT, UR15, 0x3, UPT ;  /* 0x000000030f00788c */ /* 0x000fe4000bf01070 */
[----:B------:R-:W-:Y:S02]  /*14b0*/  UISETP.GE.U32.AND UP1, UPT, UR4, -0x7f, UPT ;  /* 0xffffff810400788c */ /* 0x000fe4000bf26070 */
[----:B------:R-:W-:Y:S02]  /*14c0*/  USEL UR14, UR15, 0x3, UP0 ;  /* 0x000000030f0e7887 */ /* 0x000fe40008000000 */
[----:B------:R-:W-:-:S02]  /*14d0*/  UIADD3 UR13, UPT, UPT, UR13, 0x7e, URZ ;  /* 0x0000007e0d0d7890 */ /* 0x000fc4000fffe0ff */
[----:B------:R-:W-:Y:S02]  /*14e0*/  UIADD3 UR5, UPT, UPT, UR14, -0x1, URZ ;  /* 0xffffffff0e057890 */ /* 0x000fe4000fffe0ff */
[----:B------:R-:W-:-:S03]  /*14f0*/  UIADD3 UR7, UPT, UPT, UR15, -UR14, URZ ;  /* 0x8000000e0f077290 */ /* 0x000fc6000fffe0ff */
[----:B------:R-:W-:-:S04]  /*1500*/  @UP1 UIADD3 UR5, UPT, UPT, UR14, URZ, URZ ;  /* 0x000000ff0e051290 */ /* 0x000fc8000fffe0ff */
[----:B--2---:R-:W-:-:S12]  /*1510*/  UIADD3 UR5, UPT, UPT, UR5, 0x1, URZ ;  /* 0x0000000105057890 */ /* 0x004fd8000fffe0ff */
.L_x_35:
[----:B------:R-:W-:Y:S01]  /*1520*/  UISETP.NE.AND UP0, UPT, UR37, URZ, UPT ;  /* 0x000000ff2500728c */ /* 0x000fe2000bf05270 */
[----:B------:R-:W1:Y:S08]  /*1530*/  S2UR UR37, SR_CgaCtaId ;  /* 0x00000000002579c3 */ /* 0x000e700000008800 */
[----:B------:R-:W-:Y:S05]  /*1540*/  BRA.U UP0, `(.L_x_18) ;  /* 0x0000000100347547 */ /* 0x000fea000b800000 */
[----:B------:R-:W2:Y:S01]  /*1550*/  S2R R2, SR_CgaCtaId ;  /* 0x0000000000027919 */ /* 0x000ea20000008800 */
[----:B------:R-:W-:-:S04]  /*1560*/  MOV R3, 0x400 ;  /* 0x0000040000037802 */ /* 0x000fc80000000f00 */
[----:B--2---:R-:W-:Y:S02]  /*1570*/  LEA R2, R2, R3, 0x18 ;  /* 0x0000000302027211 */ /* 0x004fe400078ec0ff */
[----:B------:R-:W-:-:S03]  /*1580*/  SHF.L.U32 R3, R11, 0x1f, RZ ;  /* 0x0000001f0b037819 */ /* 0x000fc600000006ff */
[----:B------:R-:W-:-:S04]  /*1590*/  IMAD R2, R12, 0x8, R2 ;  /* 0x000000080c027824 */ /* 0x000fc800078e0202 */
[----:B------:R-:W2:Y:S02]  /*15a0*/  SYNCS.PHASECHK.TRANS64.TRYWAIT P0, [R2+URZ+0xf0], R3 ;  /* 0x0000f003020075a7 */ /* 0x000ea400080011ff */
[----:B--2---:R-:W-:Y:S05]  /*15b0*/  @!P0 BRA `(.L_x_19) ;  /* 0x0000007400888947 */ /* 0x004fea0003800000 */
.L_x_130:
[----:B------:R-:W-:Y:S01]  /*15c0*/  VIADD R12, R12, 0x1 ;  /* 0x000000010c0c7836 */ /* 0x000fe20000000000 */
[----:B------:R2:W-:Y:S04]  /*15d0*/  SYNCS.ARRIVE.TRANS64.A1T0 RZ, [R2+URZ+0xe0], RZ ;  /* 0x0000e0ff02ff79a7 */ /* 0x0005e800081000ff */
[----:B------:R-:W-:-:S04]  /*15e0*/  ISETP.NE.AND P0, PT, R12, 0x2, PT ;  /* 0x000000020c00780c */ /* 0x000fc80003f05270 */
[----:B------:R-:W-:Y:S02]  /*15f0*/  SEL R12, R12, RZ, P0 ;  /* 0x000000ff0c0c7207 */ /* 0x000fe40000000000 */
[----:B--2---:R-:W-:-:S04]  /*1600*/  SEL R2, RZ, 0x1, P0 ;  /* 0x00000001ff027807 */ /* 0x004fc80000000000 */
[----:B------:R-:W-:-:S07]  /*1610*/  LOP3.LUT R11, R11, R2, RZ, 0x3c, !PT ;  /* 0x000000020b0b7212 */ /* 0x000fce00078e3cff */
.L_x_18:
[----:B------:R-:W-:Y:S01]  /*1620*/  UMOV UR4, 0x400 ;  /* 0x0000040000047882 */ /* 0x000fe20000000000 */
[----:B------:R-:W-:Y:S01]  /*1630*/  SHF.L.U32 R2, R17, 0x1f, RZ ;  /* 0x0000001f11027819 */ /* 0x000fe200000006ff */
[----:B-1----:R-:W-:Y:S01]  /*1640*/  ULEA UR4, UR37, UR4, 0x18 ;  /* 0x0000000425047291 */ /* 0x002fe2000f8ec0ff */
[----:B------:R-:W-:Y:S01]  /*1650*/  R2UR UR35, R15 ;  /* 0x000000000f2372ca */ /* 0x000fe200000e0000 */
[----:B------:R-:W-:Y:S01]  /*1660*/  UISETP.GE.U32.AND UP0, UPT, UR13, 0x7f, UPT ;  /* 0x0000007f0d00788c */ /* 0x000fe2000bf06070 */
[----:B------:R-:W-:Y:S01]  /*1670*/  R2UR UR11, R14 ;  /* 0x000000000e0b72ca */ /* 0x000fe200000e0000 */
[----:B------:R-:W-:Y:S01]  /*1680*/  ULEA UR8, UR6, UR4, 0x3 ;  /* 0x0000000406087291 */ /* 0x000fe2000f8e18ff */
[----:B------:R-:W-:-:S08]  /*1690*/  UMOV UR24, URZ ;  /* 0x000000ff00187c82 */ /* 0x000fd00008000000 */
[----:B------:R1:W2:Y:S01]  /*16a0*/  SYNCS.PHASECHK.TRANS64.TRYWAIT P0, [UR8+0x18], R2 ;  /* 0x00001802ff0075a7 */ /* 0x0002a20008001108 */
[----:B------:R-:W-:Y:S02]  /*16b0*/  USHF.L.U32 UR35, UR35, 0x7, URZ ;  /* 0x0000000723237899 */ /* 0x000fe400080006ff */
[----:B------:R-:W-:Y:S01]  /*16c0*/  USHF.L.U32 UR11, UR11, 0x7, URZ ;  /* 0x000000070b0b7899 */ /* 0x000fe200080006ff */
[----:B------:R-:W-:Y:S11]  /*16d0*/  BRA.U !UP0, `(.L_x_20) ;  /* 0x0000000108a47547 */ /* 0x000ff6000b800000 */
[----:B------:R-:W-:Y:S01]  /*16e0*/  UMOV UR16, URZ ;  /* 0x000000ff00107c82 */ /* 0x000fe20008000000 */
[----:B------:R-:W-:-:S05]  /*16f0*/  UMOV UR17, UR6 ;  /* 0x0000000600117c82 */ /* 0x000fca0008000000 */
.L_x_25:
[----:B-1----:R-:W-:Y:S01]  /*1700*/  ULEA UR33, UR17, UR4, 0x3 ;  /* 0x0000000411217291 */ /* 0x002fe2000f8e18ff */
[----:B--2---:R-:W-:Y:S01]  /*1710*/  @!P5 MOV R3, 0x8000 ;  /* 0x000080000003d802 */ /* 0x004fe20000000f00 */
[----:B--2---:R-:W-:Y:S10]  /*1720*/  @P0 BRA `(.L_x_21) ;  /* 0x00000000000c0947 */ /* 0x004ff40003800000 */
[----:B------:R-:W-:-:S04]  /*1730*/  SHF.L.U32 R4, R17, 0x1f, RZ ;  /* 0x0000001f11047819 */ /* 0x000fc800000006ff */
[----:B------:R-:W2:Y:S02]  /*1740*/  SYNCS.PHASECHK.TRANS64.TRYWAIT P0, [UR33+0x18], R4 ;  /* 0x00001804ff0075a7 */ /* 0x000ea40008001121 */
[----:B--2---:R-:W-:Y:S05]  /*1750*/  @!P0 BRA `(.L_x_22) ;  /* 0x0000007400348947 */ /* 0x004fea0003800000 */
.L_x_21:
[----:B------:R2:W-:Y:S01]  /*1760*/  @!P5 SYNCS.ARRIVE.TRANS64 RZ, [UR33], R3 ;  /* 0x00000003ffffd9a7 */ /* 0x0005e20008000021 */
[----:B------:R-:W-:Y:S04]  /*1770*/  BSSY.RECONVERGENT B0, `(.L_x_23) ;  /* 0x0000003000007945 */ /* 0x000fe80003800200 */
[----:B------:R-:W-:Y:S05]  /*1780*/  @P4 BRA `(.L_x_24) ;  /* 0x0000000000044947 */ /* 0x000fea0003800000 */
[----:B------:R-:W-:Y:S05]  /*1790*/  BPT.TRAP 0x1 ;  /* 0x000000040000795c */ /* 0x000fea0000300000 */
.L_x_24:
[----:B------:R-:W-:Y:S05]  /*17a0*/  BSYNC.RECONVERGENT B0 ;  /* 0x0000000000007941 */ /* 0x000fea0003800200 */
.L_x_23:
[----:B------:R-:W-:Y:S02]  /*17b0*/  UIADD3 UR6, UPT, UPT, UR17, 0x1, URZ ;  /* 0x0000000111067890 */ /* 0x000fe4000fffe0ff */
[----:B------:R-:W-:Y:S02]  /*17c0*/  UIADD3 UR26, UP1, UPT, UR22, 0x80, URZ ;  /* 0x00000080161a7890 */ /* 0x000fe4000ff3e0ff */
[----:B------:R-:W-:Y:S02]  /*17d0*/  UISETP.NE.AND UP0, UPT, UR6, 0x3, UPT ;  /* 0x000000030600788c */ /* 0x000fe4000bf05270 */
[----:B------:R-:W-:Y:S02]  /*17e0*/  USHF.L.U32 UR34, UR16, 0x6, URZ ;  /* 0x0000000610227899 */ /* 0x000fe400080006ff */
[----:B------:R-:W-:Y:S02]  /*17f0*/  USEL UR9, URZ, 0x1, UP0 ;  /* 0x00000001ff097887 */ /* 0x000fe40008000000 */
[----:B------:R-:W-:-:S02]  /*1800*/  USEL UR6, UR6, URZ, UP0 ;  /* 0x000000ff06067287 */ /* 0x000fc40008000000 */
[----:B------:R-:W-:Y:S02]  /*1810*/  UIADD3 UR20, UP0, UPT, UR22, 0x180, URZ ;  /* 0x0000018016147890 */ /* 0x000fe4000ff1e0ff */
[----:B------:R-:W-:Y:S01]  /*1820*/  ULEA UR8, UR6, UR4, 0x3 ;  /* 0x0000000406087291 */ /* 0x000fe2000f8e18ff */
[----:B------:R-:W-:Y:S01]  /*1830*/  LOP3.LUT R17, R17, UR9, RZ, 0x3c, !PT ;  /* 0x0000000911117c12 */ /* 0x000fe2000f8e3cff */
[----:B------:R-:W-:Y:S02]  /*1840*/  UIADD3.X UR27, UPT, UPT, URZ, UR23, URZ, UP1, !UPT ;  /* 0x00000017ff1b7290 */ /* 0x000fe40008ffe4ff */
[----:B------:R-:W-:Y:S01]  /*1850*/  UIADD3.X UR21, UPT, UPT, URZ, UR23, URZ, UP0, !UPT ;  /* 0x00000017ff157290 */ /* 0x000fe200087fe4ff */
[----:B-1----:R-:W-:Y:S01]  /*1860*/  SHF.L.U32 R2, R17, 0x1f, RZ ;  /* 0x0000001f11027819 */ /* 0x002fe200000006ff */
[----:B------:R-:W-:Y:S01]  /*1870*/  UMOV UR18, 0x0 ;  /* 0x0000000000127882 */ /* 0x000fe20000000000 */
[----:B------:R-:W-:Y:S01]  /*1880*/  UMOV UR19, 0x10000000 ;  /* 0x1000000000137882 */ /* 0x000fe20000000000 */
[----:B------:R-:W-:Y:S01]  /*1890*/  UMOV UR12, UR36 ;  /* 0x00000024000c7c82 */ /* 0x000fe20008000000 */
[----:B------:R1:W1:Y:S01]  /*18a0*/  SYNCS.PHASECHK.TRANS64.TRYWAIT P0, [UR8+0x18], R2 ;  /* 0x00001802ff0075a7 */ /* 0x0002620008001108 */
[----:B------:R-:W-:Y:S01]  /*18b0*/  ULEA UR8, UR17, UR4, 0xe ;  /* 0x0000000411087291 */ /* 0x000fe2000f8e70ff */
[----:B------:R-:W-:Y:S01]  /*18c0*/  UMOV UR9, UR33 ;  /* 0x0000002100097c82 */ /* 0x000fe20008000000 */
[----:B------:R-:W-:-:S02]  /*18d0*/  UMOV UR10, UR34 ;  /* 0x00000022000a7c82 */ /* 0x000fc40008000000 */
[----:B------:R-:W-:Y:S02]  /*18e0*/  UIADD3 UR32, UPT, UPT, UR8, 0x8400, URZ ;  /* 0x0000840008207890 */ /* 0x000fe4000fffe0ff */
[----:B------:R-:W-:Y:S02]  /*18f0*/  UIADD3 UR8, UPT, UPT, UR8, 0x14400, URZ ;  /* 0x0001440008087890 */ /* 0x000fe4000fffe0ff */
[----:B------:R-:W-:Y:S01]  /*1900*/  UIADD3 UR16, UPT, UPT, UR16, 0x1, URZ ;  /* 0x0000000110107890 */ /* 0x000fe2000fffe0ff */
[----:B------:R-:W-:Y:S01]  /*1910*/  UMOV UR24, UR5 ;  /* 0x0000000500187c82 */ /* 0x000fe20008000000 */
[----:B------:R-:W-:Y:S02]  /*1920*/  UMOV UR17, UR6 ;  /* 0x0000000600117c82 */ /* 0x000fe40008000000 */
[----:B------:R-:W-:Y:S01]  /*1930*/  UISETP.NE.AND UP0, UPT, UR16, UR5, UPT ;  /* 0x000000051000728c */ /* 0x000fe2000bf05270 */
[----:B------:R1:W-:Y:S02]  /*1940*/  UTMALDG.3D [UR32], [UR26], desc[UR18] ;  /* 0x000012201a0075b4 */ /* 0x0003e40008011000 */
[----:B------:R1:W-:Y:S06]  /*1950*/  UTMALDG.3D [UR8], [UR20], desc[UR18] ;  /* 0x00001208140075b4 */ /* 0x0003ec0008011000 */
[----:B------:R-:W-:Y:S05]  /*1960*/  BRA.U UP0, `(.L_x_25) ;  /* 0xfffffffd00647547 */ /* 0x000fea000b83ffff */
.L_x_20:
[----:B-1----:R-:W-:Y:S01]  /*1970*/  ULEA UR8, UR6, UR4, 0x3 ;  /* 0x0000000406087291 */ /* 0x002fe2000f8e18ff */
[----:B------:R-:W-:Y:S01]  /*1980*/  SHF.L.U32 R2, R17, 0x1f, RZ ;  /* 0x0000001f11027819 */ /* 0x000fe200000006ff */
[----:B------:R-:W-:Y:S01]  /*1990*/  @!P1 SYNCS.ARRIVE.TRANS64.A1T0 RZ, [UR4+0x78], RZ ;  /* 0x000078ffffff99a7 */ /* 0x000fe20008100004 */
[----:B------:R-:W-:-:S06]  /*19a0*/  UISETP.GT.AND UP0, UPT, UR15, UR14, UPT ;  /* 0x0000000e0f00728c */ /* 0x000fcc000bf04270 */
[----:B--2---:R1:W2:Y:S03]  /*19b0*/  SYNCS.PHASECHK.TRANS64.TRYWAIT P0, [UR8+0x18], R2 ;  /* 0x00001802ff0075a7 */ /* 0x0042a60008001108 */
[----:B------:R-:W-:Y:S05]  /*19c0*/  BRA.U !UP0, `(.L_x_26) ;  /* 0x0000000108a87547 */ /* 0x000fea000b800000 */
[----:B------:R-:W-:Y:S01]  /*19d0*/  UIADD3 UR21, UPT, UPT, UR7, UR24, URZ ;  /* 0x0000001807157290 */ /* 0x000fe2000fffe0ff */
[----:B------:R-:W-:-:S11]  /*19e0*/  UMOV UR25, UR6 ;  /* 0x0000000600197c82 */ /* 0x000fd60008000000 */
.L_x_31:
[----:B-1----:R-:W-:Y:S01]  /*19f0*/  ULEA UR17, UR25, UR4, 0x3 ;  /* 0x0000000419117291 */ /* 0x002fe2000f8e18ff */
[----:B--2---:R-:W-:Y:S01]  /*1a00*/  @!P5 MOV R3, 0x8000 ;  /* 0x000080000003d802 */ /* 0x004fe20000000f00 */
[----:B--2---:R-:W-:Y:S10]  /*1a10*/  @P0 BRA `(.L_x_27) ;  /* 0x00000000000c0947 */ /* 0x004ff40003800000 */
[----:B------:R-:W-:-:S04]  /*1a20*/  SHF.L.U32 R4, R17, 0x1f, RZ ;  /* 0x0000001f11047819 */ /* 0x000fc800000006ff */
[----:B------:R-:W2:Y:S02]  /*1a30*/  SYNCS.PHASECHK.TRANS64.TRYWAIT P0, [UR17+0x18], R4 ;  /* 0x00001804ff0075a7 */ /* 0x000ea40008001111 */
[----:B--2---:R-:W-:Y:S05]  /*1a40*/  @!P0 BRA `(.L_x_28) ;  /* 0x0000007000908947 */ /* 0x004fea0003800000 */
.L_x_27:
[----:B------:R2:W-:Y:S01]  /*1a50*/  @!P5 SYNCS.ARRIVE.TRANS64 RZ, [UR17], R3 ;  /* 0x00000003ffffd9a7 */ /* 0x0005e20008000011 */
[----:B------:R-:W-:Y:S04]  /*1a60*/  BSSY.RECONVERGENT B0, `(.L_x_29) ;  /* 0x0000003000007945 */ /* 0x000fe80003800200 */
[----:B------:R-:W-:Y:S05]  /*1a70*/  @P4 BRA `(.L_x_30) ;  /* 0x0000000000044947 */ /* 0x000fea0003800000 */
[----:B------:R-:W-:Y:S05]  /*1a80*/  BPT.TRAP 0x1 ;  /* 0x000000040000795c */ /* 0x000fea0000300000 */
.L_x_30:
[----:B------:R-:W-:Y:S05]  /*1a90*/  BSYNC.RECONVERGENT B0 ;  /* 0x0000000000007941 */ /* 0x000fea0003800200 */
.L_x_29:
        /* <DEDUP_REMOVED lines=20> */
[----:B------:R-:W-:Y:S01]  /*1be0*/  UIADD3 UR8, UPT, UPT, UR8, 0x14400, URZ ;  /* 0x0001440008087890 */ /* 0x000fe2000fffe0ff */
[----:B------:R-:W-:Y:S01]  /*1bf0*/  UMOV UR9, UR17 ;  /* 0x0000001100097c82 */ /* 0x000fe20008000000 */
[----:B------:R-:W-:Y:S01]  /*1c00*/  UMOV UR10, UR18 ;  /* 0x00000012000a7c82 */ /* 0x000fe20008000000 */
[----:B------:R-:W-:Y:S01]  /*1c10*/  UIADD3 UR24, UPT, UPT, UR24, 0x1, URZ ;  /* 0x0000000118187890 */ /* 0x000fe2000fffe0ff */
[----:B------:R-:W-:-:S03]  /*1c20*/  UMOV UR25, UR6 ;  /* 0x0000000600197c82 */ /* 0x000fc60008000000 */
[----:B------:R1:W-:Y:S01]  /*1c30*/  UTMALDG.3D [UR16], [UR30], desc[UR26] ;  /* 0x00001a101e0075b4 */ /* 0x0003e20008011000 */
[----:B------:R-:W-:Y:S01]  /*1c40*/  UISETP.NE.AND UP0, UPT, UR24, UR21, UPT ;  /* 0x000000151800728c */ /* 0x000fe2000bf05270 */
[----:B------:R1:W-:Y:S08]  /*1c50*/  UTMALDG.3D [UR8], [UR28], desc[UR26] ;  /* 0x00001a081c0075b4 */ /* 0x0003f00008011000 */
[----:B------:R-:W-:Y:S05]  /*1c60*/  BRA.U UP0, `(.L_x_31) ;  /* 0xfffffffd00607547 */ /* 0x000fea000b83ffff */
.L_x_26:
[C---:B-1----:R-:W-:Y:S01]  /*1c70*/  LEA R2, R16.reuse, UR4, 0x3 ;  /* 0x0000000410027c11 */ /* 0x042fe2000f8e18ff */
[----:B------:R-:W-:Y:S01]  /*1c80*/  NOP ;  /* 0x0000000000007918 */ /* 0x000fe20000000000 */
[----:B--2---:R-:W-:Y:S02]  /*1c90*/  SHF.L.U32 R3, R13, 0x1f, RZ ;  /* 0x0000001f0d037819 */ /* 0x004fe400000006ff */
[----:B------:R-:W-:Y:S02]  /*1ca0*/  LEA R4, R16, UR4, 0x4 ;  /* 0x0000000410047c11 */ /* 0x000fe4000f8e20ff */
[----:B------:R-:W1:Y:S02]  /*1cb0*/  SYNCS.PHASECHK.TRANS64.TRYWAIT P0, [R2+URZ+0x80], R3 ;  /* 0x00008003020075a7 */ /* 0x000e6400080011ff */
[----:B-1----:R-:W-:Y:S05]  /*1cc0*/  @!P0 BRA `(.L_x_32) ;  /* 0x0000007000088947 */ /* 0x002fea0003800000 */
.L_x_133:
[----:B------:R-:W2:Y:S01]  /*1cd0*/  LDS.128 R4, [R4+0x110] ;  /* 0x0001100004047984 */ /* 0x000ea20000000c00 */
[----:B---3--:R-:W-:Y:S01]  /*1ce0*/  ISETP.GE.AND P0, PT, R40, 0x1, PT ;  /* 0x000000012800780c */ /* 0x008fe20003f06270 */
[----:B-1----:R-:W-:Y:S01]  /*1cf0*/  VIADD R2, R2, 0x90 ;  /* 0x0000009002027836 */ /* 0x002fe20000000000 */
[----:B------:R-:W-:Y:S01]  /*1d00*/  @!PT LDS RZ, [RZ] ;  /* 0x00000000fffff984 */ /* 0x000fe20000000800 */
[----:B------:R-:W-:Y:S01]  /*1d10*/  @!PT LDS RZ, [RZ] ;  /* 0x00000000fffff984 */ /* 0x000fe20000000800 */
[----:B------:R-:W-:Y:S01]  /*1d20*/  @!PT LDS RZ, [RZ] ;  /* 0x00000000fffff984 */ /* 0x000fe20000000800 */
[----:B------:R-:W-:Y:S01]  /*1d30*/  @!PT LDS RZ, [RZ] ;  /* 0x00000000fffff984 */ /* 0x000fe20000000800 */
[----:B------:R1:W-:Y:S06]  /*1d40*/  MEMBAR.ALL.CTA ;  /* 0x0000000000007992 */ /* 0x0003ec0000008000 */
[----:B-1----:R-:W1:Y:S01]  /*1d50*/  FENCE.VIEW.ASYNC.S ;  /* 0x00000000000073c6 */ /* 0x002e620000000000 */
[----:B------:R-:W-:-:S04]  /*1d60*/  PRMT R2, RZ, 0x654, R2 ;  /* 0x00000654ff027816 */ /* 0x000fc80000000002 */
[----:B-1----:R1:W-:Y:S01]  /*1d70*/  SYNCS.ARRIVE.TRANS64.RED.A1T0 RZ, [R2+URZ], RZ ;  /* 0x000000ff02ff79a7 */ /* 0x0023e200081004ff */
[----:B--2---:R-:W-:-:S13]  /*1d80*/  LOP3.LUT P2, RZ, R6, 0x1, RZ, 0xc0, !PT ;  /* 0x0000000106ff7812 */ /* 0x004fda000784c0ff */
[----:B------:R-:W-:Y:S01]  /*1d90*/  @P2 SHF.R.U32.HI R3, RZ, 0x10, R5 ;  /* 0x00000010ff032819 */ /* 0x000fe20000011605 */
[----:B------:R-:W-:Y:S01]  /*1da0*/  VOTEU.ANY UP0, P2 ;  /* 0x0000000000ff7886 */ /* 0x000fe20001000100 */
[----:B------:R-:W-:Y:S02]  /*1db0*/  @P2 MOV R10, R4 ;  /* 0x00000004000a2202 */ /* 0x000fe40000000f00 */
[----:B------:R-:W-:Y:S02]  /*1dc0*/  @P2 R2UR.BROADCAST UR8, R3 ;  /* 0x00000000030822ca */ /* 0x000fe400008e0000 */
[----:B------:R-:W-:-:S11]  /*1dd0*/  @P2 LOP3.LUT R9, R5, 0xffff, RZ, 0xc0, !PT ;  /* 0x0000ffff05092812 */ /* 0x000fd600078ec0ff */
[----:B------:R-:W-:Y:S01]  /*1de0*/  @UP0 UMOV UR36, UR8 ;  /* 0x0000000800240c82 */ /* 0x000fe20008000000 */
[----:B-1----:R-:W-:Y:S05]  /*1df0*/  @!P0 BRA `(.L_x_33) ;  /* 0x0000000000b88947 */ /* 0x002fea0003800000 */
[----:B------:R-:W4:Y:S01]  /*1e00*/  LDC.64 R4, c[0x0][0xb18] ;  /* 0x0002c600ff047b82 */ /* 0x000f220000000a00 */
[----:B------:R-:W-:-:S07]  /*1e10*/  ISETP.NE.AND P3, PT, R40, 0x1, PT ;  /* 0x000000012800780c */ /* 0x000fce0003f65270 */
[----:B------:R-:W1:Y:S08]  /*1e20*/  LDC.64 R6, c[0x0][0xb10] ;  /* 0x0002c400ff067b82 */ /* 0x000e700000000a00 */
[----:B------:R-:W2:Y:S08]  /*1e30*/  LDC R14, c[0x0][0xb20] ;  /* 0x0002c800ff0e7b82 */ /* 0x000eb00000000800 */
[----:B------:R-:W3:Y:S01]  /*1e40*/  LDC R15, c[0x0][0xb0c] ;  /* 0x0002c300ff0f7b82 */ /* 0x000ee20000000800 */
[----:B----4-:R-:W-:Y:S01]  /*1e50*/  IMAD.HI.U32 R19, R0, R5, RZ ;  /* 0x0000000500137227 */ /* 0x010fe200078e00ff */
[----:B------:R-:W-:-:S03]  /*1e60*/  ISETP.NE.AND P0, PT, R4, 0x1, PT ;  /* 0x000000010400780c */ /* 0x000fc60003f05270 */
[----:B------:R-:W-:-:S03]  /*1e70*/  IMAD.HI.U32 R5, R9, R5, RZ ;  /* 0x0000000509057227 */ /* 0x000fc600078e00ff */
[----:B------:R-:W4:Y:S01]  /*1e80*/  LDC.64 R2, c[0x0][0xb28] ;  /* 0x0002ca00ff027b82 */ /* 0x000f220000000a00 */
[----:B-1----:R-:W-:-:S04]  /*1e90*/  IMAD.HI.U32 R20, R8, R6, RZ ;  /* 0x0000000608147227 */ /* 0x002fc800078e00ff */
[----:B------:R-:W-:Y:S01]  /*1ea0*/  IMAD.HI.U32 R21, R10, R6, RZ ;  /* 0x000000060a157227 */ /* 0x000fe200078e00ff */
[----:B------:R-:W-:Y:S02]  /*1eb0*/  SHF.R.U32.HI R20, RZ, R7, R20 ;  /* 0x00000007ff147219 */ /* 0x000fe40000011614 */
[-C--:B--2---:R-:W-:Y:S02]  /*1ec0*/  SHF.R.U32.HI R19, RZ, R14.reuse, R19 ;  /* 0x0000000eff137219 */ /* 0x084fe40000011613 */
[----:B------:R-:W-:Y:S02]  /*1ed0*/  SHF.R.U32.HI R5, RZ, R14, R5 ;  /* 0x0000000eff057219 */ /* 0x000fe40000011605 */
[----:B------:R-:W-:Y:S02]  /*1ee0*/  SEL R19, R0, R19, !P0 ;  /* 0x0000001300137207 */ /* 0x000fe40004000000 */
[----:B------:R-:W-:Y:S02]  /*1ef0*/  SHF.R.U32.HI R21, RZ, R7, R21 ;  /* 0x00000007ff157219 */ /* 0x000fe40000011615 */
[----:B---3--:R-:W-:-:S02]  /*1f00*/  ISETP.NE.AND P1, PT, R15, 0x1, PT ;  /* 0x000000010f00780c */ /* 0x008fc40003f25270 */
[----:B------:R-:W-:Y:S02]  /*1f10*/  SEL R5, R9, R5, !P0 ;  /* 0x0000000509057207 */ /* 0x000fe40004000000 */
[----:B------:R-:W-:Y:S02]  /*1f20*/  SEL R20, R8, R20, !P1 ;  /* 0x0000001408147207 */ /* 0x000fe40004800000 */
[----:B------:R-:W-:Y:S01]  /*1f30*/  SEL R21, R10, R21, !P1 ;  /* 0x000000150a157207 */ /* 0x000fe20004800000 */
[----:B----4-:R-:W-:-:S04]  /*1f40*/  IMAD.HI.U32 R18, R19, R2, RZ ;  /* 0x0000000213127227 */ /* 0x010fc800078e00ff */
        /* <DEDUP_REMOVED lines=10> */
[----:B------:R-:W-:-:S04]  /*1ff0*/  @!P0 IMAD.HI.U32 R7, R21, R2, RZ ;  /* 0x0000000215078227 */ /* 0x000fc800078e00ff */
[----:B------:R-:W-:Y:S01]  /*2000*/  IMAD.MOV R2, RZ, RZ, -R6 ;  /* 0x000000ffff027224 */ /* 0x000fe200078e0a06 */
[----:B------:R-:W-:Y:S02]  /*2010*/  @!P0 SHF.R.U32.HI R3, RZ, R3, R7 ;  /* 0x00000003ff038219 */ /* 0x000fe40000011607 */
[----:B------:R-:W-:Y:S01]  /*2020*/  IADD3 R7, PT, PT, -R5, RZ, RZ ;  /* 0x000000ff05077210 */ /* 0x000fe20007ffe1ff */
[----:B------:R-:W-:Y:S01]  /*2030*/  IMAD R2, R40, R2, R5 ;  /* 0x0000000228027224 */ /* 0x000fe200078e0205 */
        /* <DEDUP_REMOVED lines=10> */
.L_x_33:
[----:B------:R-:W1:Y:S02]  /*20e0*/  LDCU UR8, c[0x0][0xb30] ;  /* 0x00016600ff0877ac */ /* 0x000e640008000800 */
[----:B-1----:R-:W-:-:S09]  /*20f0*/  UISETP.NE.AND UP0, UPT, UR8, 0x1, UPT ;  /* 0x000000010800788c */ /* 0x002fd2000bf05270 */
[----:B------:R-:W-:Y:S05]  /*2100*/  BRA.U UP0, `(.L_x_34) ;  /* 0x0000000100407547 */ /* 0x000fea000b800000 */
[----:B------:R-:W1:Y:S08]  /*2110*/  LDC.64 R4, c[0x0][0xb10] ;  /* 0x0002c400ff047b82 */ /* 0x000e700000000a00 */
[----:B------:R-:W2:Y:S08]  /*2120*/  LDC.64 R2, c[0x0][0xb18] ;  /* 0x0002c600ff027b82 */ /* 0x000eb00000000a00 */
[----:B------:R-:W3:Y:S08]  /*2130*/  LDC R6, c[0x0][0xb20] ;  /* 0x0002c800ff067b82 */ /* 0x000ef00000000800 */
[----:B------:R-:W4:Y:S01]  /*2140*/  LDC R7, c[0x0][0xb0c] ;  /* 0x0002c300ff077b82 */ /* 0x000f220000000800 */
[----:B-1----:R-:W-:-:S05]  /*2150*/  IMAD.HI.U32 R4, R10, R4, RZ ;  /* 0x000000040a047227 */ /* 0x002fca00078e00ff */
[----:B------:R-:W-:Y:S01]  /*2160*/  SHF.R.U32.HI R4, RZ, R5, R4 ;  /* 0x00000005ff047219 */ /* 0x000fe20000011604 */
[----:B--2---:R-:W-:Y:S01]  /*2170*/  IMAD.HI.U32 R3, R9, R3, RZ ;  /* 0x0000000309037227 */ /* 0x004fe200078e00ff */
[----:B------:R-:W-:-:S04]  /*2180*/  ISETP.NE.AND P0, PT, R2, 0x1, PT ;  /* 0x000000010200780c */ /* 0x000fc80003f05270 */
[----:B---3--:R-:W-:-:S04]  /*2190*/  SHF.R.U32.HI R3, RZ, R6, R3 ;  /* 0x00000006ff037219 */ /* 0x008fc80000011603 */
[----:B------:R-:W-:Y:S02]  /*21a0*/  SEL R3, R9, R3, !P0 ;  /* 0x0000000309037207 */ /* 0x000fe40004000000 */
[----:B----4-:R-:W-:-:S04]  /*21b0*/  ISETP.NE.AND P1, PT, R7, 0x1, PT ;  /* 0x000000010700780c */ /* 0x010fc80003f25270 */
[----:B------:R-:W-:-:S05]  /*21c0*/  SEL R4, R10, R4, !P1 ;  /* 0x000000040a047207 */ /* 0x000fca0004800000 */
[----:B------:R-:W-:Y:S02]  /*21d0*/  IMAD.IADD R5, R3, 0x1, -R4 ;  /* 0x0000000103057824 */ /* 0x000fe400078e0a04 */
[----:B------:R-:W-:Y:S02]  /*21e0*/  IMAD.IADD R3, R4, 0x1, -R3 ;  /* 0x0000000104037824 */ /* 0x000fe400078e0a03 */
[----:B------:R-:W-:Y:S02]  /*21f0*/  IMAD R10, R5, R7, R10 ;  /* 0x00000007050a7224 */ /* 0x000fe400078e020a */
[----:B------:R-:W-:-:S07]  /*2200*/  IMAD R9, R3, R2, R9 ;  /* 0x0000000203097224 */ /* 0x000fce00078e0209 */
.L_x_34:
[----:B------:R-:W-:Y:S01]  /*2210*/  VIADD R16, R16, 0x1 ;  /* 0x0000000110107836 */ /* 0x000fe20000000000 */
[----:B------:R-:W-:Y:S01]  /*2220*/  PLOP3.LUT P1, PT, PT, PT, PT, 0x80, 0x8 ;  /* 0x000000000008781c */ /* 0x000fe20003f2f070 */
[----:B------:R-:W-:Y:S02]  /*2230*/  IMAD.IADD R15, R10, 0x1, R87 ;  /* 0x000000010a0f7824 */ /* 0x000fe400078e0257 */
[----:B------:R-:W-:Y:S01]  /*2240*/  IMAD.IADD R14, R9, 0x1, R86 ;  /* 0x00000001090e7824 */ /* 0x000fe200078e0256 */
[----:B------:R-:W-:-:S04]  /*2250*/  ISETP.NE.AND P0, PT, R16, 0x2, PT ;  /* 0x000000021000780c */ /* 0x000fc80003f05270 */
[----:B------:R-:W-:Y:S02]  /*2260*/  SEL R2, RZ, 0x1, P0 ;  /* 0x00000001ff027807 */ /* 0x000fe40000000000 */
[----:B------:R-:W-:Y:S02]  /*2270*/  SEL R16, R16, RZ, P0 ;  /* 0x000000ff10107207 */ /* 0x000fe40000000000 */
[----:B------:R-:W-:Y:S01]  /*2280*/  LOP3.LUT R13, R13, R2, RZ, 0x3c, !PT ;  /* 0x000000020d0d7212 */ /* 0x000fe200078e3cff */
[----:B------:R-:W-:Y:S06]  /*2290*/  @P2 BRA `(.L_x_35) ;  /* 0xfffffff000a02947 */ /* 0x000fec000383ffff */
[----:B------:R-:W-:Y:S01]  /*22a0*/  UIADD3 UR4, UPT, UPT, UR4, 0x18, URZ ;  /* 0x0000001804047890 */ /* 0x000fe2000fffe0ff */
[----:B------:R-:W-:-:S03]  /*22b0*/  SHF.L.U32 R2, R17, 0x1f, RZ ;  /* 0x0000001f11027819 */ /* 0x000fc600000006ff */
[----:B------:R-:W-:-:S09]  /*22c0*/  ULEA UR5, UR6, UR4, 0x3 ;  /* 0x0000000406057291 */ /* 0x000fd2000f8e18ff */
[----:B------:R-:W1:Y:S02]  /*22d0*/  SYNCS.PHASECHK.TRANS64.TRYWAIT P0, [UR5], R2 ;  /* 0x00000002ff0075a7 */ /* 0x000e640008001105 */
[----:B-1----:R-:W-:Y:S05]  /*22e0*/  @!P0 BRA `(.L_x_36) ;  /* 0x0000006800948947 */ /* 0x002fea0003800000 */
.L_x_135:
[----:B------:R-:W-:-:S04]  /*22f0*/  UIADD3 UR6, UPT, UPT, UR6, 0x1, URZ ;  /* 0x0000000106067890 */ /* 0x000fc8000fffe0ff */
[----:B------:R-:W-:-:S04]  /*2300*/  UISETP.NE.AND UP0, UPT, UR6, 0x3, UPT ;  /* 0x000000030600788c */ /* 0x000fc8000bf05270 */
[----:B------:R-:W-:Y:S02]  /*2310*/  USEL UR7, URZ, 0x1, UP0 ;  /* 0x00000001ff077887 */ /* 0x000fe40008000000 */
[----:B------:R-:W-:-:S04]  /*2320*/  USEL UR6, UR6, URZ, UP0 ;  /* 0x000000ff06067287 */ /* 0x000fc80008000000 */
[----:B------:R-:W-:Y:S01]  /*2330*/  ULEA UR5, UR6, UR4, 0x3 ;  /* 0x0000000406057291 */ /* 0x000fe2000f8e18ff */
[----:B------:R-:W-:-:S04]  /*2340*/  LOP3.LUT R17, R17, UR7, RZ, 0x3c, !PT ;  /* 0x0000000711117c12 */ /* 0x000fc8000f8e3cff */
[----:B-1----:R-:W-:-:S04]  /*2350*/  SHF.L.U32 R2, R17, 0x1f, RZ ;  /* 0x0000001f11027819 */ /* 0x002fc800000006ff */
[----:B------:R-:W1:Y:S02]  /*2360*/  SYNCS.PHASECHK.TRANS64.TRYWAIT P0, [UR5], R2 ;  /* 0x00000002ff0075a7 */ /* 0x000e640008001105 */
[----:B-1----:R-:W-:Y:S05]  /*2370*/  @!P0 BRA `(.L_x_37) ;  /* 0x0000006800888947 */ /* 0x002fea0003800000 */
.L_x_137:
[----:B------:R-:W-:-:S04]  /*2380*/  UIADD3 UR6, UPT, UPT, UR6, 0x1, URZ ;  /* 0x0000000106067890 */ /* 0x000fc8000fffe0ff */
[----:B------:R-:W-:-:S04]  /*2390*/  UISETP.NE.AND UP0, UPT, UR6, 0x3, UPT ;  /* 0x000000030600788c */ /* 0x000fc8000bf05270 */
[----:B------:R-:W-:Y:S02]  /*23a0*/  USEL UR5, URZ, 0x1, UP0 ;  /* 0x00000001ff057887 */ /* 0x000fe40008000000 */
[----:B------:R-:W-:-:S04]  /*23b0*/  USEL UR6, UR6, URZ, UP0 ;  /* 0x000000ff06067287 */ /* 0x000fc80008000000 */
[----:B------:R-:W-:Y:S01]  /*23c0*/  ULEA UR6, UR6, UR4, 0x3 ;  /* 0x0000000406067291 */ /* 0x000fe2000f8e18ff */
[----:B-1----:R-:W-:-:S04]  /*23d0*/  LOP3.LUT R2, R17, UR5, RZ, 0x3c, !PT ;  /* 0x0000000511027c12 */ /* 0x002fc8000f8e3cff */
[----:B------:R-:W-:Y:S01]  /*23e0*/  SHF.L.U32 R2, R2, 0x1f, RZ ;  /* 0x0000001f02027819 */ /* 0x000fe200000006ff */
[----:B----4-:R-:W-:-:S07]  /*23f0*/  IMAD.U32 R0, RZ, RZ, UR6 ;  /* 0x00000006ff007e24 */ /* 0x010fce000f8e00ff */
.L_x_38:
[----:B-1----:R1:W2:Y:S02]  /*2400*/  SYNCS.PHASECHK.TRANS64.TRYWAIT P0, [R0+URZ], R2 ;  /* 0x00000002000075a7 */ /* 0x0022a400080011ff */
[----:B--2---:R-:W-:Y:S05]  /*2410*/  @!P0 NANOSLEEP.SYNCS 0x989680 ;  /* 0x009896800000895d */ /* 0x004fea0003900000 */
[----:B------:R-:W2:Y:S02]  /*2420*/  @!P0 SYNCS.PHASECHK.TRANS64 P0, [R0+URZ], R2 ;  /* 0x00000002000085a7 */ /* 0x000ea400080010ff */
[----:B--2---:R-:W-:Y:S05]  /*2430*/  @P0 EXIT ;  /* 0x000000000000094d */ /* 0x004fea0003800000 */
[----:B------:R-:W-:Y:S05]  /*2440*/  BRA `(.L_x_38) ;  /* 0xfffffffc00ec7947 */ /* 0x000fea000383ffff */
.L_x_17:
[----:B------:R-:W-:-:S04]  /*2450*/  UISETP.NE.AND UP1, UPT, UR37, URZ, UPT ;  /* 0x000000ff2500728c */ /* 0x000fc8000bf25270 */
[----:B------:R-:W-:-:S09]  /*2460*/  UISETP.NE.OR UP1, UPT, UR8, 0x1, UP1 ;  /* 0x000000010800788c */ /* 0x000fd20008f25670 */
[----:B------:R-:W-:Y:S05]  /*2470*/  BRA.U UP1, `(.L_x_39) ;  /* 0x0000000501487547 */ /* 0x000fea000b800000 */
[----:B------:R-:W-:Y:S01]  /*2480*/  ISETP.NE.AND P2, PT, R2, RZ, PT ;  /* 0x000000ff0200720c */ /* 0x000fe20003f45270 */
[----:B------:R-:W-:Y:S01]  /*2490*/  IMAD.MOV.U32 R12, RZ, RZ, 0x1 ;  /* 0x00000001ff0c7424 */ /* 0x000fe200078e00ff */
[----:B------:R-:W-:Y:S02]  /*24a0*/  CS2R R10, SRZ ;  /* 0x00000000000a7805 */ /* 0x000fe4000001ff00 */
[----:B------:R-:W-:Y:S01]  /*24b0*/  CS2R R8, SRZ ;  /* 0x0000000000087805 */ /* 0x000fe2000001ff00 */
[----:B------:R-:W-:Y:S01]  /*24c0*/  UMOV UR4, 0x400 ;  /* 0x0000040000047882 */ /* 0x000fe20000000000 */
[----:B------:R-:W-:Y:S01]  /*24d0*/  UMOV UR6, URZ ;  /* 0x000000ff00067c82 */ /* 0x000fe20008000000 */
[----:B------:R-:W-:-:S12]  /*24e0*/  ULEA UR37, UR37, UR4, 0x18 ;  /* 0x0000000425257291 */ /* 0x000fd8000f8ec0ff */
.L_x_43:
[----:B------:R-:W-:Y:S02]  /*24f0*/  LEA R0, R8, UR37, 0x3 ;  /* 0x0000002508007c11 */ /* 0x000fe4000f8e18ff */
[----:B------:R-:W-:-:S03]  /*2500*/  SHF.L.U32 R4, R9, 0x1f, RZ ;  /* 0x0000001f09047819 */ /* 0x000fc600000006ff */
[----:B------:R-:W-:Y:S01]  /*2510*/  VIADD R5, R0, 0xf0 ;  /* 0x000000f000057836 */ /* 0x000fe20000000000 */
[----:B------:R-:W1:Y:S02]  /*2520*/  SYNCS.PHASECHK.TRANS64.TRYWAIT P0, [R0+URZ+0xe0], R4 ;  /* 0x0000e004000075a7 */ /* 0x000e6400080011ff */
[----:B-1----:R-:W-:Y:S05]  /*2530*/  @!P0 BRA `(.L_x_40) ;  /* 0x0000006800308947 */ /* 0x002fea0003800000 */
.L_x_138:
[----:B------:R-:W-:Y:S01]  /*2540*/  ULEA UR5, UR6, UR37, 0x3 ;  /* 0x0000002506057291 */ /* 0x000fe2000f8e18ff */
[----:B-1----:R-:W-:Y:S01]  /*2550*/  PRMT R0, RZ, 0x654, R5 ;  /* 0x00000654ff007816 */ /* 0x002fe20000000005 */
[----:B------:R-:W-:Y:S01]  /*2560*/  @!P2 IMAD.MOV.U32 R4, RZ, RZ, 0x10 ;  /* 0x00000010ff04a424 */ /* 0x000fe200078e00ff */
[----:B------:R-:W-:Y:S01]  /*2570*/  SHF.L.U32 R5, R12, 0x1f, RZ ;  /* 0x0000001f0c057819 */ /* 0x000fe200000006ff */
[----:B------:R-:W-:Y:S01]  /*2580*/  UIADD3 UR4, UPT, UPT, UR5, 0x80, URZ ;  /* 0x0000008005047890 */ /* 0x000fe2000fffe0ff */
[----:B------:R1:W-:Y:S05]  /*2590*/  SYNCS.ARRIVE.TRANS64.RED.A1T0 RZ, [R0+URZ], RZ ;  /* 0x000000ff00ff79a7 */ /* 0x0003ea00081004ff */
[----:B------:R-:W-:Y:S01]  /*25a0*/  IMAD.U32 R6, RZ, RZ, UR4 ;  /* 0x00000004ff067e24 */ /* 0x000fe2000f8e00ff */
[----:B------:R-:W2:Y:S04]  /*25b0*/  SYNCS.PHASECHK.TRANS64.TRYWAIT P0, [UR5+0x90], R5 ;  /* 0x00009005ff0075a7 */ /* 0x000ea80008001105 */
[----:B------:R-:W-:Y:S01]  /*25c0*/  PRMT R6, R2, 0x654, R6 ;  /* 0x0000065402067816 */ /* 0x000fe20000000006 */
[----:B-12---:R-:W-:Y:S06]  /*25d0*/  @!P0 BRA `(.L_x_41) ;  /* 0x00000068001c8947 */ /* 0x006fec0003800000 */
.L_x_140:
[----:B------:R-:W-:Y:S01]  /*25e0*/  ULEA UR4, UR6, UR37, 0x4 ;  /* 0x0000002506047291 */ /* 0x000fe2000f8e20ff */
[----:B------:R-:W-:Y:S01]  /*25f0*/  SEL R3, R6, R3, !P2 ;  /* 0x0000000306037207 */ /* 0x000fe20005000000 */
[----:B------:R-:W-:Y:S01]  /*2600*/  UIADD3 UR5, UPT, UPT, UR5, 0x80, URZ ;  /* 0x0000008005057890 */ /* 0x000fe2000fffe0ff */
[----:B-1----:R-:W-:Y:S01]  /*2610*/  LEA R0, R11, UR37, 0x3 ;  /* 0x000000250b007c11 */ /* 0x002fe2000f8e18ff */
[----:B------:R-:W-:Y:S01]  /*2620*/  UIADD3 UR4, UPT, UPT, UR4, 0x110, URZ ;  /* 0x0000011004047890 */ /* 0x000fe2000fffe0ff */
[----:B------:R1:W-:Y:S01]  /*2630*/  @!P2 SYNCS.ARRIVE.TRANS64.RED RZ, [R3+URZ], R4 ;  /* 0x0000000403ffa9a7 */ /* 0x0003e200080004ff */
[----:B------:R-:W-:Y:S01]  /*2640*/  UIADD3 UR6, UPT, UPT, UR6, 0x1, URZ ;  /* 0x0000000106067890 */ /* 0x000fe2000fffe0ff */
[----:B------:R-:W-:-:S03]  /*2650*/  VIADD R8, R8, 0x1 ;  /* 0x0000000108087836 */ /* 0x000fc60000000000 */
[----:B------:R-:W-:Y:S02]  /*2660*/  UISETP.NE.AND UP0, UPT, UR6, 0x2, UPT ;  /* 0x000000020600788c */ /* 0x000fe4000bf05270 */
[----:B------:R-:W-:Y:S01]  /*2670*/  ISETP.NE.AND P0, PT, R8, 0x2, PT ;  /* 0x000000020800780c */ /* 0x000fe20003f05270 */
[----:B------:R-:W-:Y:S06]  /*2680*/  UGETNEXTWORKID.BROADCAST [UR4], [UR5] ;  /* 0x00000000040073ca */ /* 0x000fec0008000100 */
[----:B------:R-:W-:Y:S02]  /*2690*/  USEL UR4, URZ, 0x1, UP0 ;  /* 0x00000001ff047887 */ /* 0x000fe40008000000 */
[----:B------:R-:W-:-:S04]  /*26a0*/  USEL UR6, UR6, URZ, UP0 ;  /* 0x000000ff06067287 */ /* 0x000fc80008000000 */
[----:B------:R-:W-:Y:S02]  /*26b0*/  LOP3.LUT R12, R12, UR4, RZ, 0x3c, !PT ;  /* 0x000000040c0c7c12 */ /* 0x000fe4000f8e3cff */
[----:B-1----:R-:W-:-:S04]  /*26c0*/  SHF.L.U32 R4, R10, 0x1f, RZ ;  /* 0x0000001f0a047819 */ /* 0x002fc800000006ff */
[----:B------:R-:W1:Y:S02]  /*26d0*/  SYNCS.PHASECHK.TRANS64.TRYWAIT P1, [R0+URZ+0x80], R4 ;  /* 0x00008004000075a7 */ /* 0x000e6400080211ff */
[----:B-1----:R-:W-:Y:S05]  /*26e0*/  @!P1 BRA `(.L_x_42) ;  /* 0x0000006400f09947 */ /* 0x002fea0003800000 */
.L_x_141:
[C---:B-1----:R-:W-:Y:S01]  /*26f0*/  LEA R4, R11.reuse, UR37, 0x4 ;  /* 0x000000250b047c11 */ /* 0x042fe2000f8e20ff */
[----:B------:R-:W-:Y:S01]  /*2700*/  VIADD R0, R0, 0x90 ;  /* 0x0000009000007836 */ /* 0x000fe20000000000 */
[----:B------:R-:W-:Y:S01]  /*2710*/  SEL R8, R8, RZ, P0 ;  /* 0x000000ff08087207 */ /* 0x000fe20000000000 */
[----:B------:R-:W-:-:S03]  /*2720*/  VIADD R11, R11, 0x1 ;  /* 0x000000010b0b7836 */ /* 0x000fc60000000000 */
[----:B------:R-:W1:Y:S01]  /*2730*/  LDS.128 R4, [R4+0x110] ;  /* 0x0001100004047984 */ /* 0x000e620000000c00 */
[----:B------:R-:W-:Y:S02]  /*2740*/  PRMT R0, RZ, 0x654, R0 ;  /* 0x00000654ff007816 */ /* 0x000fe40000000000 */
[C---:B------:R-:W-:Y:S01]  /*2750*/  ISETP.NE.AND P1, PT, R11.reuse, 0x2, PT ;  /* 0x000000020b00780c */ /* 0x040fe20003f25270 */
[----:B------:R-:W-:Y:S01]  /*2760*/  @!PT LDS RZ, [RZ] ;  /* 0x00000000fffff984 */ /* 0x000fe20000000800 */
[----:B------:R-:W-:Y:S01]  /*2770*/  @!PT LDS RZ, [RZ] ;  /* 0x00000000fffff984 */ /* 0x000fe20000000800 */
[----:B------:R-:W-:Y:S01]  /*2780*/  @!PT LDS RZ, [RZ] ;  /* 0x00000000fffff984 */ /* 0x000fe20000000800 */
[----:B------:R-:W-:Y:S01]  /*2790*/  @!PT LDS RZ, [RZ] ;  /* 0x00000000fffff984 */ /* 0x000fe20000000800 */
[----:B------:R2:W-:Y:S06]  /*27a0*/  MEMBAR.ALL.CTA ;  /* 0x0000000000007992 */ /* 0x0005ec0000008000 */
[----:B--2---:R-:W2:Y:S01]  /*27b0*/  FENCE.VIEW.ASYNC.S ;  /* 0x00000000000073c6 */ /* 0x004ea20000000000 */
[----:B------:R-:W-:Y:S01]  /*27c0*/  SEL R11, R11, RZ, P1 ;  /* 0x000000ff0b0b7207 */ /* 0x000fe20000800000 */
[----:B--2---:R2:W-:Y:S01]  /*27d0*/  SYNCS.ARRIVE.TRANS64.RED.A1T0 RZ, [R0+URZ], RZ ;  /* 0x000000ff00ff79a7 */ /* 0x0045e200081004ff */
[----:B-1----:R-:W-:-:S02]  /*27e0*/  LOP3.LUT P3, RZ, R6, 0x1, RZ, 0xc0, !PT ;  /* 0x0000000106ff7812 */ /* 0x002fc4000786c0ff */
[----:B------:R-:W-:-:S04]  /*27f0*/  SEL R4, RZ, 0x1, P1 ;  /* 0x00000001ff047807 */ /* 0x000fc80000800000 */
[----:B------:R-:W-:Y:S02]  /*2800*/  LOP3.LUT R10, R10, R4, RZ, 0x3c, !PT ;  /* 0x000000040a0a7212 */ /* 0x000fe400078e3cff */
[----:B--2---:R-:W-:-:S04]  /*2810*/  SEL R0, RZ, 0x1, P0 ;  /* 0x00000001ff007807 */ /* 0x004fc80000000000 */
[----:B------:R-:W-:Y:S01]  /*2820*/  LOP3.LUT R9, R9, R0, RZ, 0x3c, !PT ;  /* 0x0000000009097212 */ /* 0x000fe200078e3cff */
[----:B------:R-:W-:Y:S06]  /*2830*/  @P3 BRA `(.L_x_43) ;  /* 0xfffffffc002c3947 */ /* 0x000fec000383ffff */
[----:B------:R-:W-:Y:S01]  /*2840*/  ULEA UR5, UR6, UR37, 0x3 ;  /* 0x0000002506057291 */ /* 0x000fe2000f8e18ff */
[----:B------:R-:W-:-:S08]  /*2850*/  SHF.L.U32 R2, R12, 0x1f, RZ ;  /* 0x0000001f0c027819 */ /* 0x000fd000000006ff */
[----:B------:R-:W1:Y:S02]  /*2860*/  SYNCS.PHASECHK.TRANS64 P0, [UR5+0x90], R2 ;  /* 0x00009002ff0075a7 */ /* 0x000e640008001005 */
[----:B-1----:R-:W-:Y:S05]  /*2870*/  @P0 BRA `(.L_x_44) ;  /* 0x0000000000080947 */ /* 0x002fea0003800000 */
[----:B------:R-:W1:Y:S02]  /*2880*/  SYNCS.PHASECHK.TRANS64.TRYWAIT P0, [UR5+0x90], R2 ;  /* 0x00009002ff0075a7 */ /* 0x000e640008001105 */
[----:B-1----:R-:W-:Y:S05]  /*2890*/  @!P0 BRA `(.L_x_45) ;  /* 0x0000006400988947 */ /* 0x002fea0003800000 */
.L_x_44:
[----:B------:R-:W-:-:S04]  /*28a0*/  UIADD3 UR4, UPT, UPT, UR6, 0x1, URZ ;  /* 0x0000000106047890 */ /* 0x000fc8000fffe0ff */
[----:B------:R-:W-:-:S04]  /*28b0*/  UISETP.NE.AND UP0, UPT, UR4, 0x2, UPT ;  /* 0x000000020400788c */ /* 0x000fc8000bf05270 */
[----:B------:R-:W-:Y:S02]  /*28c0*/  USEL UR7, URZ, 0x1, UP0 ;  /* 0x00000001ff077887 */ /* 0x000fe40008000000 */
[----:B------:R-:W-:-:S04]  /*28d0*/  USEL UR4, UR4, URZ, UP0 ;  /* 0x000000ff04047287 */ /* 0x000fc80008000000 */
[----:B------:R-:W-:Y:S01]  /*28e0*/  ULEA UR4, UR4, UR37, 0x3 ;  /* 0x0000002504047291 */ /* 0x000fe2000f8e18ff */
[----:B-1----:R-:W-:-:S04]  /*28f0*/  LOP3.LUT R2, R12, UR7, RZ, 0x3c, !PT ;  /* 0x000000070c027c12 */ /* 0x002fc8000f8e3cff */
[----:B------:R-:W-:-:S04]  /*2900*/  SHF.L.U32 R0, R2, 0x1f, RZ ;  /* 0x0000001f02007819 */ /* 0x000fc800000006ff */
[----:B------:R-:W1:Y:S02]  /*2910*/  SYNCS.PHASECHK.TRANS64 P0, [UR4+0x90], R0 ;  /* 0x00009000ff0075a7 */ /* 0x000e640008001004 */
[----:B-1----:R-:W-:Y:S05]  /*2920*/  @P0 EXIT ;  /* 0x000000000000094d */ /* 0x002fea0003800000 */
[----:B------:R-:W-:Y:S02]  /*2930*/  SHF.L.U32 R2, R2, 0x1f, RZ ;  /* 0x0000001f02027819 */ /* 0x000fe400000006ff */
[----:B------:R-:W-:-:S07]  /*2940*/  MOV R0, UR4 ;  /* 0x0000000400007c02 */ /* 0x000fce0008000f00 */
.L_x_46:
[----:B-1----:R1:W2:Y:S02]  /*2950*/  SYNCS.PHASECHK.TRANS64.TRYWAIT P0, [R0+URZ+0x90], R2 ;  /* 0x00009002000075a7 */ /* 0x0022a400080011ff */
[----:B--2---:R-:W-:Y:S05]  /*2960*/  @!P0 NANOSLEEP.SYNCS 0x989680 ;  /* 0x009896800000895d */ /* 0x004fea0003900000 */
[----:B------:R-:W2:Y:S02]  /*2970*/  @!P0 SYNCS.PHASECHK.TRANS64 P0, [R0+URZ+0x90], R2 ;  /* 0x00009002000085a7 */ /* 0x000ea400080010ff */
[----:B--2---:R-:W-:Y:S05]  /*2980*/  @P0 EXIT ;  /* 0x000000000000094d */ /* 0x004fea0003800000 */
[----:B------:R-:W-:Y:S05]  /*2990*/  BRA `(.L_x_46) ;  /* 0xfffffffc00ec7947 */ /* 0x000fea000383ffff */
.L_x_39:
[----:B------:R-:W-:-:S09]  /*29a0*/  UISETP.NE.AND UP1, UPT, UR8, URZ, UPT ;  /* 0x000000ff0800728c */ /* 0x000fd2000bf25270 */
[----:B------:R-:W-:Y:S05]  /*29b0*/  BRA.U UP1, `(.L_x_47) ;  /* 0x0000000d01b47547 */ /* 0x000fea000b800000 */
[----:B------:R-:W-:Y:S01]  /*29c0*/  UMOV UR4, 0x40 ;  /* 0x0000004000047882 */ /* 0x000fe20000000000 */
[----:B------:R-:W-:Y:S01]  /*29d0*/  NOP ;  /* 0x0000000000007918 */ /* 0x000fe20000000000 */
[----:B------:R-:W-:Y:S01]  /*29e0*/  ULEA UR4, UR37, UR4, 0x18 ;  /* 0x0000000425047291 */ /* 0x000fe2000f8ec0ff */
[----:B------:R-:W-:Y:S02]  /*29f0*/  UMOV UR5, 0x400 ;  /* 0x0000040000057882 */ /* 0x000fe40000000000 */
[----:B------:R-:W-:-:S06]  /*2a00*/  ULEA UR37, UR37, UR5, 0x18 ;  /* 0x0000000525257291 */ /* 0x000fcc000f8ec0ff */
[----:B------:R-:W1:Y:S02]  /*2a10*/  LDS.U8 R0, [UR4+0x1c] ;  /* 0x00001c04ff007984 */ /* 0x000e640008000000 */
[----:B-1----:R-:W-:-:S13]  /*2a20*/  ISETP.NE.AND P0, PT, R0, RZ, PT ;  /* 0x000000ff0000720c */ /* 0x002fda0003f05270 */
[----:B------:R-:W-:Y:S05]  /*2a30*/  @P0 BRA `(.L_x_48) ;  /* 0x0000000000580947 */ /* 0x000fea0003800000 */
[----:B------:R-:W-:-:S13]  /*2a40*/  ELECT P0, URZ, PT ;  /* 0x0000000000ff782f */ /* 0x000fda0003800000 */
[----:B------:R-:W-:Y:S05]  /*2a50*/  @!P0 BRA `(.L_x_49) ;  /* 0x0000000000608947 */ /* 0x000fea0003800000 */
[----:B------:R-:W-:Y:S01]  /*2a60*/  UMOV UR5, 0x10 ;  /* 0x0000001000057882 */ /* 0x000fe20000000000 */
[----:B------:R-:W-:Y:S01]  /*2a70*/  HFMA2 R0, -RZ, RZ, 0, 5.9604644775390625e-08 ;  /* 0x00000001ff007431 */ /* 0x000fe200000001ff */
[----:B------:R-:W-:-:S03]  /*2a80*/  MOV R2, 0xffff ;  /* 0x0000ffff00027802 */ /* 0x000fc60000000f00 */
[----:B------:R-:W-:Y:S04]  /*2a90*/  DEPBAR.LE SB1, 0x36 ;  /* 0x00009d800000791a */ /* 0x000fe80000000000 */
[----:B------:R-:W1:Y:S02]  /*2aa0*/  UTCATOMSWS.FIND_AND_SET.ALIGN UP0, UR5, UR5 ;  /* 0x00000005000575e3 */ /* 0x000e640008000800 */
[----:B-1----:R-:W-:Y:S01]  /*2ab0*/  MOV R3, UR5 ;  /* 0x0000000500037c02 */ /* 0x002fe20008000f00 */
[----:B------:R-:W-:Y:S06]  /*2ac0*/  BRA.U UP0, `(.L_x_50) ;  /* 0x0000000100187547 */ /* 0x000fec000b800000 */
.L_x_51:
[----:B------:R-:W-:Y:S05]  /*2ad0*/  NANOSLEEP 0x64 ;  /* 0x000000640000795d */ /* 0x000fea0003800000 */
[----:B------:R-:W-:-:S05]  /*2ae0*/  UMOV UR5, 0x10 ;  /* 0x0000001000057882 */ /* 0x000fca0000000000 */
[----:B------:R-:W-:Y:S04]  /*2af0*/  DEPBAR.LE SB1, 0x36 ;  /* 0x00009d800000791a */ /* 0x000fe80000000000 */
[----:B------:R-:W1:Y:S02]  /*2b00*/  UTCATOMSWS.FIND_AND_SET.ALIGN UP0, UR5, UR5 ;  /* 0x00000005000575e3 */ /* 0x000e640008000800 */
[----:B-1----:R-:W-:Y:S01]  /*2b10*/  MOV R3, UR5 ;  /* 0x0000000500037c02 */ /* 0x002fe20008000f00 */
[----:B------:R-:W-:Y:S05]  /*2b20*/  BRA.U !UP0, `(.L_x_51) ;  /* 0xfffffffd08e87547 */ /* 0x000fea000b83ffff */
.L_x_50:
[-C--:B------:R-:W-:Y:S02]  /*2b30*/  SHF.L.U32 R2, R2, R3.reuse, RZ ;  /* 0x0000000302027219 */ /* 0x080fe400000006ff */
[----:B------:R-:W-:Y:S01]  /*2b40*/  SHF.L.U32 R0, R0, R3, RZ ;  /* 0x0000000300007219 */ /* 0x000fe200000006ff */
[----:B------:R-:W-:Y:S02]  /*2b50*/  IMAD.SHL.U32 R3, R3, 0x20, RZ ;  /* 0x0000002003037824 */ /* 0x000fe400078e00ff */
[----:B------:R1:W-:Y:S04]  /*2b60*/  ATOMS.OR RZ, [UR4+0x14], R2 ;  /* 0x00001402ffff798c */ /* 0x0003e8000b000004 */
[----:B------:R1:W-:Y:S04]  /*2b70*/  ATOMS.OR RZ, [UR4+0x18], R0 ;  /* 0x00001800ffff798c */ /* 0x0003e8000b000004 */
[----:B------:R1:W-:Y:S01]  /*2b80*/  STS [UR37+0x130], R3 ;  /* 0x00013003ff007988 */ /* 0x0003e20008000825 */
[----:B------:R-:W-:Y:S05]  /*2b90*/  BRA `(.L_x_49) ;  /* 0x0000000000107947 */ /* 0x000fea0003800000 */
.L_x_48:
[----:B------:R-:W-:Y:S02]  /*2ba0*/  MOV R0, 0xffffffff ;  /* 0xffffffff00007802 */ /* 0x000fe40000000f00 */
[----:B------:R-:W-:-:S03]  /*2bb0*/  MOV R2, 0x2be0 ;  /* 0x00002be000027802 */ /* 0x000fc60000000f00 */
[----:B------:R1:W-:Y:S04]  /*2bc0*/  STS [UR37+0x130], R0 ;  /* 0x00013000ff007988 */ /* 0x0003e80008000825 */
[----:B-1-3-5:R-:W-:Y:S05]  /*2bd0*/  CALL.REL.NOINC `($__internal_1_$__cuda_sm10x_tcgen05_guardrail_trap_phase_invalid_during_alloc) ;  /* 0x0000006800e07944 */ /* 0x02afea0003c00000 */
.L_x_49:
[----:B------:R-:W-:Y:S05]  /*2be0*/  WARPSYNC.ALL ;  /* 0x0000000000007948 */ /* 0x000fea0003800000 */
[----:B------:R-:W2:Y:S01]  /*2bf0*/  S2UR UR5, SR_CgaCtaId ;  /* 0x00000000000579c3 */ /* 0x000ea20000008800 */
[----:B------:R-:W-:Y:S01]  /*2c00*/  UMOV UR4, 0x400 ;  /* 0x0000040000047882 */ /* 0x000fe20000000000 */
[----:B------:R-:W-:-:S06]  /*2c10*/  NOP ;  /* 0x0000000000007918 */ /* 0x000fcc0000000000 */
[----:B------:R-:W-:Y:S06]  /*2c20*/  BAR.ARV 0x6, 0xa0 ;  /* 0x0182800000007b1d */ /* 0x000fec0000002000 */
[----:B------:R-:W4:Y:S01]  /*2c30*/  LDCU UR7, c[0x0][0x38c] ;  /* 0x00007180ff0777ac */ /* 0x000f220008000800 */
[----:B------:R-:W-:Y:S01]  /*2c40*/  IMAD.MOV.U32 R11, RZ, RZ, 0x1 ;  /* 0x00000001ff0b7424 */ /* 0x000fe200078e00ff */
[----:B------:R-:W-:Y:S01]  /*2c50*/  CS2R R8, SRZ ;  /* 0x0000000000087805 */ /* 0x000fe2000001ff00 */
[----:B------:R-:W-:Y:S01]  /*2c60*/  IMAD.MOV.U32 R10, RZ, RZ, RZ ;  /* 0x000000ffff0a7224 */ /* 0x000fe200078e00ff */
[----:B------:R-:W3:Y:S01]  /*2c70*/  LDCU UR6, c[0x0][0x38c] ;  /* 0x00007180ff0677ac */ /* 0x000ee20008000800 */
[----:B------:R-:W-:Y:S01]  /*2c80*/  UMOV UR15, URZ ;  /* 0x000000ff000f7c82 */ /* 0x000fe20008000000 */
[----:B------:R-:W-:Y:S01]  /*2c90*/  UMOV UR14, URZ ;  /* 0x000000ff000e7c82 */ /* 0x000fe20008000000 */
[----:B--2---:R-:W-:Y:S01]  /*2ca0*/  ULEA UR5, UR5, UR4, 0x18 ;  /* 0x0000000405057291 */ /* 0x004fe2000f8ec0ff */
[----:B------:R-:W-:Y:S01]  /*2cb0*/  UMOV UR24, 0x0 ;  /* 0x0000000000187882 */ /* 0x000fe20000000000 */
[----:B------:R-:W-:-:S02]  /*2cc0*/  UMOV UR25, 0x8200010 ;  /* 0x0820001000197882 */ /* 0x000fc40000000000 */
[----:B------:R-:W-:Y:S02]  /*2cd0*/  UIADD3 UR10, UPT, UPT, UR5, 0x8400, URZ ;  /* 0x00008400050a7890 */ /* 0x000fe4000fffe0ff */
[----:B------:R-:W-:Y:S02]  /*2ce0*/  UIADD3 UR11, UPT, UPT, UR5, 0x14400, URZ ;  /* 0x00014400050b7890 */ /* 0x000fe4000fffe0ff */
[----:B----4-:R-:W-:Y:S01]  /*2cf0*/  UIADD3 UR7, UPT, UPT, UR7, 0x3f, URZ ;  /* 0x0000003f07077890 */ /* 0x010fe2000fffe0ff */
[----:B-1----:R-:W1:Y:S01]  /*2d00*/  LDS R0, [UR5+0x130] ;  /* 0x00013005ff007984 */ /* 0x002e620008000800 */
[----:B------:R-:W-:Y:S02]  /*2d10*/  USHF.R.U32.HI UR10, URZ, 0x4, UR10 ;  /* 0x00000004ff0a7899 */ /* 0x000fe4000801160a */
[----:B------:R-:W-:Y:S02]  /*2d20*/  USHF.R.S32.HI UR4, URZ, 0x1f, UR7 ;  /* 0x0000001fff047899 */ /* 0x000fe40008011407 */
[----:B------:R-:W-:-:S02]  /*2d30*/  USHF.R.U32.HI UR11, URZ, 0x4, UR11 ;  /* 0x00000004ff0b7899 */ /* 0x000fc4000801160b */
[----:B------:R-:W-:Y:S02]  /*2d40*/  ULEA.HI UR4, UR4, UR7, URZ, 0x6 ;  /* 0x0000000704047291 */ /* 0x000fe4000f8f30ff */
[----:B------:R-:W-:Y:S02]  /*2d50*/  ULOP3.LUT UR10, UR10, 0x3fff, URZ, 0xc0, !UPT ;  /* 0x00003fff0a0a7892 */ /* 0x000fe4000f8ec0ff */
[----:B------:R-:W-:Y:S02]  /*2d60*/  USHF.R.S32.HI UR4, URZ, 0x6, UR4 ;  /* 0x00000006ff047899 */ /* 0x000fe40008011404 */
[----:B------:R-:W-:Y:S02]  /*2d70*/  ULOP3.LUT UR11, UR11, 0x3fff, URZ, 0xc0, !UPT ;  /* 0x00003fff0b0b7892 */ /* 0x000fe4000f8ec0ff */
[----:B------:R-:W-:Y:S01]  /*2d80*/  UISETP.LT.AND UP0, UPT, UR4, 0x1, UPT ;  /* 0x000000010400788c */ /* 0x000fe2000bf01270 */
[----:B------:R-:W-:Y:S01]  /*2d90*/  UMOV UR22, 0x0 ;  /* 0x0000000000167882 */ /* 0x000fe20000000000 */
[----:B------:R-:W-:-:S02]  /*2da0*/  UMOV UR23, 0x8200010 ;  /* 0x0820001000177882 */ /* 0x000fc40000000000 */
[----:B------:R-:W-:Y:S02]  /*2db0*/  USEL UR9, UR4, 0x1, !UP0 ;  /* 0x0000000104097887 */ /* 0x000fe4000c000000 */
[----:B------:R-:W-:Y:S02]  /*2dc0*/  ULOP3.LUT UR10, UR10, 0x10000, URZ, 0xfc, !UPT ;  /* 0x000100000a0a7892 */ /* 0x000fe4000f8efcff */
[----:B------:R-:W-:Y:S02]  /*2dd0*/  ULOP3.LUT UR11, UR11, 0x10000, URZ, 0xfc, !UPT ;  /* 0x000100000b0b7892 */ /* 0x000fe4000f8efcff */
[----:B------:R-:W-:Y:S02]  /*2de0*/  UIADD3 UR9, UPT, UPT, -UR9, URZ, URZ ;  /* 0x000000ff09097290 */ /* 0x000fe4000fffe1ff */
[----:B---3--:R-:W-:Y:S01]  /*2df0*/  UISETP.GE.AND UP3, UPT, UR6, 0x1, UPT ;  /* 0x000000010600788c */ /* 0x008fe2000bf66270 */
[----:B------:R-:W-:Y:S01]  /*2e00*/  UMOV UR20, 0x0 ;  /* 0x0000000000147882 */ /* 0x000fe20000000000 */
[----:B------:R-:W-:Y:S01]  /*2e10*/  UMOV UR21, 0x8200010 ;  /* 0x0820001000157882 */ /* 0x000fe20000000000 */
[----:B------:R-:W-:Y:S01]  /*2e20*/  UMOV UR18, 0x0 ;  /* 0x0000000000127882 */ /* 0x000fe20000000000 */
[----:B------:R-:W-:Y:S01]  /*2e30*/  UMOV UR19, 0x8200010 ;  /* 0x0820001000137882 */ /* 0x000fe20000000000 */
[----:B-1----:R-:W-:-:S15]  /*2e40*/  R2UR UR16, R0 ;  /* 0x00000000001072ca */ /* 0x002fde00000e0000 */
.L_x_58:
[----:B------:R-:W-:Y:S02]  /*2e50*/  LEA R0, R10, UR5, 0x3 ;  /* 0x000000050a007c11 */ /* 0x000fe4000f8e18ff */
[----:B------:R-:W-:Y:S02]  /*2e60*/  SHF.L.U32 R2, R9, 0x1f, RZ ;  /* 0x0000001f09027819 */ /* 0x000fe400000006ff */
[----:B------:R-:W-:Y:S01]  /*2e70*/  PLOP3.LUT P0, PT, PT, PT, UP3, 0x80, 0x8 ;  /* 0x000000000008781c */ /* 0x000fe20003f0f038 */
[----:B------:R-:W-:Y:S01]  /*2e80*/  VIADD R3, R0, 0x90 ;  /* 0x0000009000037836 */ /* 0x000fe20000000000 */
[----:B-1----:R-:W1:Y:S02]  /*2e90*/  SYNCS.PHASECHK.TRANS64.TRYWAIT P1, [R0+URZ+0x80], R2 ;  /* 0x00008002000075a7 */ /* 0x002e6400080211ff */
[----:B-1-3--:R-:W-:Y:S09]  /*2ea0*/  @!P1 BRA `(.L_x_52) ;  /* 0x00000060002c9947 */ /* 0x00aff20003800000 */
.L_x_143:
[----:B------:R-:W-:Y:S01]  /*2eb0*/  LEA R4, R10, UR5, 0x4 ;  /* 0x000000050a047c11 */ /* 0x000fe2000f8e20ff */
[----:B------:R-:W-:Y:S01]  /*2ec0*/  @UP3 ULEA UR6, UR14, UR5, 0x3 ;  /* 0x000000050e063291 */ /* 0x000fe2000f8e18ff */
[----:B------:R-:W-:Y:S01]  /*2ed0*/  PLOP3.LUT P2, PT, PT, PT, PT, 0x80, 0x8 ;  /* 0x000000000008781c */ /* 0x000fe20003f4f070 */
[----:B------:R-:W-:Y:S01]  /*2ee0*/  ULEA UR7, UR15, UR5, 0x3 ;  /* 0x000000050f077291 */ /* 0x000fe2000f8e18ff */
[----:B------:R-:W-:Y:S01]  /*2ef0*/  PRMT R3, RZ, 0x654, R3 ;  /* 0x00000654ff037816 */ /* 0x000fe20000000003 */
[----:B------:R-:W-:Y:S01]  /*2f00*/  ULEA UR8, UR15, UR16, 0x7 ;  /* 0x000000100f087291 */ /* 0x000fe2000f8e38ff */
[----:B------:R-:W2:Y:S01]  /*2f10*/  LDS.128 R4, [R4+0x110] ;  /* 0x0001100004047984 */ /* 0x000ea20000000c00 */
[----:B-1----:R-:W-:Y:S02]  /*2f20*/  @P0 SHF.L.U32 R2, R8, 0x1f, RZ ;  /* 0x0000001f08020819 */ /* 0x002fe400000006ff */
[----:B------:R-:W-:Y:S01]  /*2f30*/  SHF.L.U32 R0, R11, 0x1f, RZ ;  /* 0x0000001f0b007819 */ /* 0x000fe200000006ff */
[----:B------:R-:W-:Y:S01]  /*2f40*/  @!PT LDS RZ, [RZ] ;  /* 0x00000000fffff984 */ /* 0x000fe20000000800 */
[----:B------:R-:W-:Y:S01]  /*2f50*/  @!PT LDS RZ, [RZ] ;  /* 0x00000000fffff984 */ /* 0x000fe20000000800 */
[----:B------:R-:W-:Y:S01]  /*2f60*/  @!PT LDS RZ, [RZ] ;  /* 0x00000000fffff984 */ /* 0x000fe20000000800 */
[----:B------:R-:W-:Y:S01]  /*2f70*/  @!PT LDS RZ, [RZ] ;  /* 0x00000000fffff984 */ /* 0x000fe20000000800 */
[----:B------:R1:W-:Y:S06]  /*2f80*/  MEMBAR.ALL.CTA ;  /* 0x0000000000007992 */ /* 0x0003ec0000008000 */
[----:B-1----:R-:W1:Y:S02]  /*2f90*/  FENCE.VIEW.ASYNC.S ;  /* 0x00000000000073c6 */ /* 0x002e640000000000 */
[----:B-1----:R1:W-:Y:S01]  /*2fa0*/  SYNCS.ARRIVE.TRANS64.RED.A1T0 RZ, [R3+URZ], RZ ;  /* 0x000000ff03ff79a7 */ /* 0x0023e200081004ff */
[----:B------:R1:W3:Y:S01]  /*2fb0*/  @P0 SYNCS.PHASECHK.TRANS64.TRYWAIT P2, [UR6], R2 ;  /* 0x00000002ff0005a7 */ /* 0x0002e20008041106 */
[----:B--2---:R-:W-:Y:S01]  /*2fc0*/  LOP3.LUT P1, RZ, R6, 0x1, RZ, 0xc0, !PT ;  /* 0x0000000106ff7812 */ /* 0x004fe2000782c0ff */
[----:B------:R-:W2:Y:S02]  /*2fd0*/  SYNCS.PHASECHK.TRANS64.TRYWAIT P0, [UR7+0xc0], R0 ;  /* 0x0000c000ff0075a7 */ /* 0x000ea40008001107 */
[----:B-123--:R-:W-:Y:S10]  /*2fe0*/  @!P0 BRA `(.L_x_53) ;  /* 0x0000005c00f08947 */ /* 0x00eff40003800000 */
.L_x_145:
[----:B------:R-:W-:Y:S01]  /*2ff0*/  IADD3 R10, PT, PT, R10, 0x1, RZ ;  /* 0x000000010a0a7810 */ /* 0x000fe20007ffe0ff */
[----:B------:R-:W-:Y:S06]  /*3000*/  BRA.U !UP3, `(.L_x_54) ;  /* 0x000000010bc07547 */ /* 0x000fec000b800000 */
[----:B------:R-:W-:Y:S01]  /*3010*/  UPLOP3.LUT UP4, UPT, UPT, UPT, UPT, 0x40, 0x4 ;  /* 0x000000000004789c */ /* 0x000fe20003f8e870 */
[----:B------:R-:W-:Y:S01]  /*3020*/  UMOV UR13, UR9 ;  /* 0x00000009000d7c82 */ /* 0x000fe20008000000 */
[----:B------:R-:W-:Y:S01]  /*3030*/  UMOV UR12, UR4 ;  /* 0x00000004000c7c82 */ /* 0x000fe20008000000 */
[----:B------:R-:W-:-:S08]  /*3040*/  UMOV UR17, UR14 ;  /* 0x0000000e00117c82 */ /* 0x000fd00008000000 */
.L_x_57:
[----:B------:R-:W-:Y:S02]  /*3050*/  UIADD3 UR13, UPT, UPT, UR13, 0x1, URZ ;  /* 0x000000010d0d7890 */ /* 0x000fe4000fffe0ff */
[----:B--2---:R-:W-:Y:S02]  /*3060*/  ULEA UR6, UR17, UR5, 0x3 ;  /* 0x0000000511067291 */ /* 0x004fe4000f8e18ff */
[----:B------:R-:W-:Y:S01]  /*3070*/  UISETP.NE.AND UP0, UPT, UR13, URZ, UPT ;  /* 0x000000ff0d00728c */ /* 0x000fe2000bf05270 */
[----:B---3--:R-:W-:Y:S10]  /*3080*/  @P2 BRA `(.L_x_55) ;  /* 0x00000000000c2947 */ /* 0x008ff40003800000 */
[----:B-1----:R-:W-:Y:S04]  /*3090*/  SHF.L.U32 R2, R8, 0x1f, RZ ;  /* 0x0000001f08027819 */ /* 0x002fe800000006ff */
[----:B------:R-:W1:Y:S02]  /*30a0*/  SYNCS.PHASECHK.TRANS64.TRYWAIT P0, [UR6], R2 ;  /* 0x00000002ff0075a7 */ /* 0x000e640008001106 */
[----:B-1----:R-:W-:Y:S05]  /*30b0*/  @!P0 BRA `(.L_x_56) ;  /* 0x0000005c00d48947 */ /* 0x002fea0003800000 */
.L_x_55:
[----:B------:R-:W-:Y:S01]  /*30c0*/  UISETP.NE.AND UP1, UPT, UR12, 0x1, UPT ;  /* 0x000000010c00788c */ /* 0x000fe2000bf25270 */
[----:B------:R-:W-:Y:S01]  /*30d0*/  PLOP3.LUT P2, PT, PT, PT, PT, 0x80, 0x8 ;  /* 0x000000000008781c */ /* 0x000fe20003f4f070 */
[----:B------:R-:W-:Y:S02]  /*30e0*/  UIADD3 UR14, UPT, UPT, UR17, 0x1, URZ ;  /* 0x00000001110e7890 */ /* 0x000fe4000fffe0ff */
[----:B------:R-:W-:Y:S02]  /*30f0*/  ULEA UR28, UR17, UR11, 0xa ;  /* 0x0000000b111c7291 */ /* 0x000fe4000f8e50ff */
[----:B------:R-:W-:Y:S01]  /*3100*/  UISETP.NE.AND UP2, UPT, UR14, 0x3, UPT ;  /* 0x000000030e00788c */ /* 0x000fe2000bf45270 */
[----:B------:R-:W-:Y:S01]  /*3110*/  PLOP3.LUT P0, PT, PT, PT, UP1, 0x80, 0x8 ;  /* 0x000000000008781c */ /* 0x000fe20003f0f018 */
[----:B------:R-:W-:Y:S02]  /*3120*/  UIADD3 UR40, UPT, UPT, UR28, 0x2, URZ ;  /* 0x000000021c287890 */ /* 0x000fe4000fffe0ff */
[----:B------:R-:W-:Y:S02]  /*3130*/  USEL UR27, URZ, 0x1, UP2 ;  /* 0x00000001ff1b7887 */ /* 0x000fe40009000000 */
[----:B------:R-:W-:Y:S02]  /*3140*/  USEL UR14, UR14, URZ, UP2 ;  /* 0x000000ff0e0e7287 */ /* 0x000fe40009000000 */
[----:B------:R-:W-:Y:S02]  /*3150*/  UIADD3 UR36, UPT, UPT, UR28, 0x4, URZ ;  /* 0x000000041c247890 */ /* 0x000fe4000fffe0ff */
[----:B------:R-:W-:Y:S01]  /*3160*/  @UP1 ULEA UR26, UR14, UR5, 0x3 ;  /* 0x000000050e1a1291 */ /* 0x000fe2000f8e18ff */
[----:B------:R-:W-:Y:S01]  /*3170*/  LOP3.LUT R8, R8, UR27, RZ, 0x3c, !PT ;  /* 0x0000001b08087c12 */ /* 0x000fe2000f8e3cff */
[----:B------:R-:W-:Y:S02]  /*3180*/  UIADD3 UR32, UPT, UPT, UR28, 0x6, URZ ;  /* 0x000000061c207890 */ /* 0x000fe4000fffe0ff */
[----:B------:R-:W-:Y:S01]  /*3190*/  UIADD3 UR6, UPT, UPT, UR6, 0x18, URZ ;  /* 0x0000001806067890 */ /* 0x000fe2000fffe0ff */
[----:B-1----:R-:W-:Y:S01]  /*31a0*/  @P0 SHF.L.U32 R0, R8, 0x1f, RZ ;  /* 0x0000001f08000819 */ /* 0x002fe200000006ff */
[----:B------:R-:W-:Y:S01]  /*31b0*/  UIADD3 UR12, UPT, UPT, UR12, -0x1, URZ ;  /* 0xffffffff0c0c7890 */ /* 0x000fe2000fffe0ff */
[----:B------:R-:W-:Y:S02]  /*31c0*/  UMOV UR29, 0x40004040 ;  /* 0x40004040001d7882 */ /* 0x000fe40000000000 */
[----:B------:R2:W3:Y:S01]  /*31d0*/  @P0 SYNCS.PHASECHK.TRANS64.TRYWAIT P2, [UR26], R0 ;  /* 0x00000000ff0005a7 */ /* 0x0004e2000804111a */
[----:B------:R-:W-:Y:S01]  /*31e0*/  ULEA UR26, UR17, UR10, 0xa ;  /* 0x0000000a111a7291 */ /* 0x000fe2000f8e50ff */
[----:B------:R-:W-:Y:S01]  /*31f0*/  UMOV UR27, 0x40004040 ;  /* 0x40004040001b7882 */ /* 0x000fe20000000000 */
[----:B------:R-:W-:Y:S02]  /*3200*/  UMOV UR41, 0x40004040 ;  /* 0x4000404000297882 */ /* 0x000fe40000000000 */
[----:B------:R-:W-:Y:S02]  /*3210*/  UIADD3 UR38, UPT, UPT, UR26, 0x2, URZ ;  /* 0x000000021a267890 */ /* 0x000fe4000fffe0ff */
[----:B------:R-:W-:Y:S02]  /*3220*/  UIADD3 UR34, UPT, UPT, UR26, 0x4, URZ ;  /* 0x000000041a227890 */ /* 0x000fe4000fffe0ff */
[----:B------:R-:W-:Y:S01]  /*3230*/  UIADD3 UR30, UPT, UPT, UR26, 0x6, URZ ;  /* 0x000000061a1e7890 */ /* 0x000fe2000fffe0ff */
[----:B------:R2:W-:Y:S01]  /*3240*/  UTCHMMA gdesc[UR26], gdesc[UR28], tmem[UR8], tmem[UR24], idesc[UR25], UP4 ;  /* 0x00ff181c1a0075ea */ /* 0x0005e2000a000008 */
[----:B------:R-:W-:Y:S01]  /*3250*/  UPLOP3.LUT UP4, UPT, UPT, UPT, UPT, 0x80, 0x8 ;  /* 0x000000000008789c */ /* 0x000fe20003f8f070 */
[----:B------:R-:W-:Y:S01]  /*3260*/  UMOV UR39, 0x40004040 ;  /* 0x4000404000277882 */ /* 0x000fe20000000000 */
[----:B------:R-:W-:Y:S01]  /*3270*/  UMOV UR37, 0x40004040 ;  /* 0x4000404000257882 */ /* 0x000fe20000000000 */
[----:B------:R2:W-:Y:S01]  /*3280*/  UTCHMMA gdesc[UR38], gdesc[UR40], tmem[UR8], tmem[UR22], idesc[UR23], UPT ;  /* 0x00ff1628260075ea */ /* 0x0005e2000b800008 */
[----:B------:R-:W-:Y:S01]  /*3290*/  UMOV UR35, 0x40004040 ;  /* 0x4000404000237882 */ /* 0x000fe20000000000 */
[----:B------:R-:W-:Y:S01]  /*32a0*/  UMOV UR33, 0x40004040 ;  /* 0x4000404000217882 */ /* 0x000fe20000000000 */
[----:B------:R-:W-:Y:S01]  /*32b0*/  UMOV UR31, 0x40004040 ;  /* 0x40004040001f7882 */ /* 0x000fe20000000000 */
[----:B------:R2:W-:Y:S01]  /*32c0*/  UTCHMMA gdesc[UR34], gdesc[UR36], tmem[UR8], tmem[UR20], idesc[UR21], UPT ;  /* 0x00ff1424220075ea */ /* 0x0005e2000b800008 */
[----:B------:R2:W-:Y:S01]  /*32d0*/  UTCHMMA gdesc[UR30], gdesc[UR32], tmem[UR8], tmem[UR18], idesc[UR19], UPT ;  /* 0x00ff12201e0075ea */ /* 0x0005e2000b800008 */
[----:B------:R2:W-:Y:S01]  /*32e0*/  UTCBAR [UR6], URZ ;  /* 0x000000ff060073e9 */ /* 0x0005e200080000ff */
[----:B------:R-:W-:Y:S01]  /*32f0*/  UMOV UR17, UR14 ;  /* 0x0000000e00117c82 */ /* 0x000fe20008000000 */
[----:B------:R-:W-:Y:S05]  /*3300*/  BRA.U UP0, `(.L_x_57) ;  /* 0xfffffffd00507547 */ /* 0x000fea000b83ffff */
.L_x_54:
[----:B------:R-:W-:Y:S01]  /*3310*/  UIADD3 UR15, UPT, UPT, UR15, 0x1, URZ ;  /* 0x000000010f0f7890 */ /* 0x000fe2000fffe0ff */
[C---:B------:R-:W-:Y:S01]  /*3320*/  ISETP.NE.AND P0, PT, R10.reuse, 0x2, PT ;  /* 0x000000020a00780c */ /* 0x040fe20003f05270 */
[----:B------:R-:W-:Y:S02]  /*3330*/  UIADD3 UR7, UPT, UPT, UR7, 0xa0, URZ ;  /* 0x000000a007077890 */ /* 0x000fe4000fffe0ff */
[----:B------:R-:W-:Y:S01]  /*3340*/  UISETP.NE.AND UP0, UPT, UR15, 0x4, UPT ;  /* 0x000000040f00788c */ /* 0x000fe2000bf05270 */
[----:B-12---:R-:W-:Y:S02]  /*3350*/  SEL R0, RZ, 0x1, P0 ;  /* 0x00000001ff007807 */ /* 0x006fe40000000000 */
[----:B------:R-:W-:Y:S01]  /*3360*/  SEL R10, R10, RZ, P0 ;  /* 0x000000ff0a0a7207 */ /* 0x000fe20000000000 */
[----:B------:R-:W-:Y:S01]  /*3370*/  USEL UR6, URZ, 0x1, UP0 ;  /* 0x00000001ff067887 */ /* 0x000fe20008000000 */
[----:B------:R-:W-:Y:S01]  /*3380*/  LOP3.LUT R9, R9, R0, RZ, 0x3c, !PT ;  /* 0x0000000009097212 */ /* 0x000fe200078e3cff */
[----:B------:R-:W-:Y:S01]  /*3390*/  USEL UR15, UR15, URZ, UP0 ;  /* 0x000000ff0f0f7287 */ /* 0x000fe20008000000 */
[----:B------:R1:W-:Y:S03]  /*33a0*/  UTCBAR [UR7], URZ ;  /* 0x000000ff070073e9 */ /* 0x0003e600080000ff */
[----:B------:R-:W-:Y:S01]  /*33b0*/  LOP3.LUT R11, R11, UR6, RZ, 0x3c, !PT ;  /* 0x000000060b0b7c12 */ /* 0x000fe2000f8e3cff */
[----:B------:R-:W-:Y:S07]  /*33c0*/  @P1 BRA `(.L_x_58) ;  /* 0xfffffff800a01947 */ /* 0x000fee000383ffff */
[----:B------:R-:W2:Y:S01]  /*33d0*/  S2UR UR4, SR_CgaCtaId ;  /* 0x00000000000479c3 */ /* 0x000ea20000008800 */
[----:B------:R-:W-:Y:S01]  /*33e0*/  ELECT P0, URZ, PT ;  /* 0x0000000000ff782f */ /* 0x000fe20003800000 */
[----:B------:R-:W-:Y:S01]  /*33f0*/  IMAD.MOV.U32 R0, RZ, RZ, 0x1 ;  /* 0x00000001ff007424 */ /* 0x000fe200078e00ff */
[----:B------:R-:W-:Y:S01]  /*3400*/  UIADD3 UR5, UPT, UPT, UR5, 0xc0, URZ ;  /* 0x000000c005057890 */ /* 0x000fe2000fffe0ff */
[----:B------:R-:W-:Y:S01]  /*3410*/  SHF.L.U32 R2, R11, 0x1f, RZ ;  /* 0x0000001f0b027819 */ /* 0x000fe200000006ff */
[----:B------:R-:W-:-:S03]  /*3420*/  UMOV UR6, 0x40 ;  /* 0x0000004000067882 */ /* 0x000fc60000000000 */
[----:B------:R-:W-:Y:S01]  /*3430*/  UVIRTCOUNT.DEALLOC.SMPOOL 0x80 ;  /* 0x000000800000784c */ /* 0x000fe20000000000 */
[----:B--2---:R-:W-:Y:S02]  /*3440*/  ULEA UR4, UR4, UR6, 0x18 ;  /* 0x0000000604047291 */ /* 0x004fe4000f8ec0ff */
[----:B------:R-:W-:-:S07]  /*3450*/  ULEA UR6, UR15, UR5, 0x3 ;  /* 0x000000050f067291 */ /* 0x000fce000f8e18ff */
[----:B------:R2:W-:Y:S02]  /*3460*/  @P0 STS.U8 [UR4+0x1c], R0 ;  /* 0x00001c00ff000988 */ /* 0x0005e40008000004 */
[----:B------:R-:W4:Y:S02]  /*3470*/  SYNCS.PHASECHK.TRANS64.TRYWAIT P0, [UR6], R2 ;  /* 0x00000002ff0075a7 */ /* 0x000f240008001106 */
[----:B--2-4-:R-:W-:Y:S05]  /*3480*/  @!P0 BRA `(.L_x_59) ;  /* 0x0000005800f88947 */ /* 0x014fea0003800000 */
.L_x_148:
[----:B-1----:R-:W-:-:S04]  /*3490*/  UIADD3 UR7, UPT, UPT, UR15, 0x1, URZ ;  /* 0x000000010f077890 */ /* 0x002fc8000fffe0ff */
[----:B------:R-:W-:-:S04]  /*34a0*/  UISETP.NE.AND UP0, UPT, UR7, 0x4, UPT ;  /* 0x000000040700788c */ /* 0x000fc8000bf05270 */
[----:B------:R-:W-:Y:S02]  /*34b0*/  USEL UR8, URZ, 0x1, UP0 ;  /* 0x00000001ff087887 */ /* 0x000fe40008000000 */
[----:B------:R-:W-:-:S04]  /*34c0*/  USEL UR7, UR7, URZ, UP0 ;  /* 0x000000ff07077287 */ /* 0x000fc80008000000 */
[----:B------:R-:W-:Y:S01]  /*34d0*/  ULEA UR6, UR7, UR5, 0x3 ;  /* 0x0000000507067291 */ /* 0x000fe2000f8e18ff */
[----:B--2---:R-:W-:-:S04]  /*34e0*/  LOP3.LUT R2, R11, UR8, RZ, 0x3c, !PT ;  /* 0x000000080b027c12 */ /* 0x004fc8000f8e3cff */
[----:B------:R-:W-:-:S04]  /*34f0*/  SHF.L.U32 R3, R2, 0x1f, RZ ;  /* 0x0000001f02037819 */ /* 0x000fc800000006ff */
[----:B------:R-:W1:Y:S02]  /*3500*/  SYNCS.PHASECHK.TRANS64.TRYWAIT P0, [UR6], R3 ;  /* 0x00000003ff0075a7 */ /* 0x000e640008001106 */
[----:B-1----:R-:W-:Y:S05]  /*3510*/  @!P0 BRA `(.L_x_60) ;  /* 0x0000005800ec8947 */ /* 0x002fea0003800000 */
.L_x_150:
        /* <DEDUP_REMOVED lines=9> */
.L_x_152:
[----:B------:R-:W-:-:S04]  /*35b0*/  UIADD3 UR7, UPT, UPT, UR7, 0x1, URZ ;  /* 0x0000000107077890 */ /* 0x000fc8000fffe0ff */
[----:B------:R-:W-:-:S04]  /*35c0*/  UISETP.NE.AND UP0, UPT, UR7, 0x4, UPT ;  /* 0x000000040700788c */ /* 0x000fc8000bf05270 */
[----:B------:R-:W-:Y:S02]  /*35d0*/  USEL UR6, URZ, 0x1, UP0 ;  /* 0x00000001ff067887 */ /* 0x000fe40008000000 */
[----:B------:R-:W-:-:S04]  /*35e0*/  USEL UR7, UR7, URZ, UP0 ;  /* 0x000000ff07077287 */ /* 0x000fc80008000000 */
[----:B------:R-:W-:Y:S01]  /*35f0*/  ULEA UR7, UR7, UR5, 0x3 ;  /* 0x0000000507077291 */ /* 0x000fe2000f8e18ff */
[----:B------:R-:W-:-:S04]  /*3600*/  LOP3.LUT R2, R2, UR6, RZ, 0x3c, !PT ;  /* 0x0000000602027c12 */ /* 0x000fc8000f8e3cff */
[----:B------:R-:W-:-:S04]  /*3610*/  SHF.L.U32 R2, R2, 0x1f, RZ ;  /* 0x0000001f02027819 */ /* 0x000fc800000006ff */
[----:B------:R-:W2:Y:S02]  /*3620*/  SYNCS.PHASECHK.TRANS64.TRYWAIT P0, [UR7], R2 ;  /* 0x00000002ff0075a7 */ /* 0x000ea40008001107 */
[----:B--2---:R-:W-:Y:S05]  /*3630*/  @!P0 BRA `(.L_x_62) ;  /* 0x0000005800d48947 */ /* 0x004fea0003800000 */
.L_x_154:
[----:B------:R-:W-:Y:S01]  /*3640*/  NOP ;  /* 0x0000000000007918 */ /* 0x000fe20000000000 */
[----:B-1----:R-:W1:Y:S01]  /*3650*/  LDS R0, [UR4+0x14] ;  /* 0x00001404ff007984 */ /* 0x002e620008000800 */
[----:B------:R-:W-:Y:S01]  /*3660*/  ULOP3.LUT UR6, UR16, 0xffff, URZ, 0xc0, !UPT ;  /* 0x0000ffff10067892 */ /* 0x000fe2000f8ec0ff */
[----:B------:R-:W-:Y:S01]  /*3670*/  UMOV UR8, 0xffff ;  /* 0x0000ffff00087882 */ /* 0x000fe20000000000 */
[----:B------:R-:W-:Y:S02]  /*3680*/  UMOV UR5, 0x1 ;  /* 0x0000000100057882 */ /* 0x000fe40000000000 */
[----:B------:R-:W-:-:S04]  /*3690*/  USHF.R.U32.HI UR6, URZ, 0x5, UR6 ;  /* 0x00000005ff067899 */ /* 0x000fc80008011606 */
[----:B------:R-:W-:Y:S02]  /*36a0*/  USHF.L.U32 UR8, UR8, UR6, URZ ;  /* 0x0000000608087299 */ /* 0x000fe400080006ff */
[----:B------:R-:W-:-:S04]  /*36b0*/  USHF.L.U32 UR5, UR5, UR6, URZ ;  /* 0x0000000605057299 */ /* 0x000fc800080006ff */
[----:B-1----:R-:W-:-:S04]  /*36c0*/  LOP3.LUT R0, R0, UR8, RZ, 0xc0, !PT ;  /* 0x0000000800007c12 */ /* 0x002fc8000f8ec0ff */
[----:B------:R-:W-:-:S13]  /*36d0*/  ISETP.NE.AND P0, PT, R0, UR8, PT ;  /* 0x0000000800007c0c */ /* 0x000fda000bf05270 */
[----:B------:R-:W-:Y:S05]  /*36e0*/  @P0 BRA `(.L_x_63) ;  /* 0x0000000000580947 */ /* 0x000fea0003800000 */
[----:B------:R-:W1:Y:S02]  /*36f0*/  LDS R0, [UR4+0x18] ;  /* 0x00001804ff007984 */ /* 0x000e640008000800 */
[----:B-1----:R-:W-:-:S04]  /*3700*/  LOP3.LUT R0, R0, UR5, RZ, 0xc0, !PT ;  /* 0x0000000500007c12 */ /* 0x002fc8000f8ec0ff */
[----:B------:R-:W-:-:S13]  /*3710*/  ISETP.NE.AND P0, PT, R0, UR5, PT ;  /* 0x0000000500007c0c */ /* 0x000fda000bf05270 */
[----:B------:R-:W-:Y:S05]  /*3720*/  @P0 BRA `(.L_x_64) ;  /* 0x00000000003c0947 */ /* 0x000fea0003800000 */
[----:B------:R-:W1:Y:S01]  /*3730*/  S2R R2, SR_LANEID ;  /* 0x0000000000027919 */ /* 0x000e620000000000 */
[----:B------:R-:W-:Y:S01]  /*3740*/  ULOP3.LUT UR8, URZ, UR8, URZ, 0x33, !UPT ;  /* 0x00000008ff087292 */ /* 0x000fe2000f8e33ff */
[----:B------:R-:W-:Y:S02]  /*3750*/  VOTEU.ANY UR7, UPT, PT ;  /* 0x0000000000077886 */ /* 0x000fe400038e0100 */
[----:B------:R-:W-:-:S03]  /*3760*/  UFLO.U32 UR7, UR7 ;  /* 0x00000007000772bd */ /* 0x000fc600080e0000 */
[----:B------:R-:W-:-:S04]  /*3770*/  IMAD.U32 R0, RZ, RZ, UR8 ;  /* 0x00000008ff007e24 */ /* 0x000fc8000f8e00ff */
[----:B------:R2:W4:Y:S02]  /*3780*/  REDUX UR6, R0 ;  /* 0x00000000000673c4 */ /* 0x0005240000000000 */
[----:B------:R1:W-:Y:S02]  /*3790*/  UTCATOMSWS.AND URZ, UR8 ;  /* 0x0000000800ff79e3 */ /* 0x0003e40008000000 */
[----:B-1----:R-:W-:Y:S02]  /*37a0*/  ISETP.EQ.U32.AND P0, PT, R2, UR7, PT ;  /* 0x0000000702007c0c */ /* 0x002fe4000bf02070 */
[----:B--2---:R-:W-:Y:S02]  /*37b0*/  LOP3.LUT R0, RZ, UR5, RZ, 0x33, !PT ;  /* 0x00000005ff007c12 */ /* 0x004fe4000f8e33ff */
[----:B----4-:R-:W-:Y:S02]  /*37c0*/  MOV R2, UR6 ;  /* 0x0000000600027c02 */ /* 0x010fe40008000f00 */
[----:B------:R-:W1:Y:S07]  /*37d0*/  REDUX UR5, R0 ;  /* 0x00000000000573c4 */ /* 0x000e6e0000000000 */
[----:B------:R2:W-:Y:S01]  /*37e0*/  @P0 ATOMS.AND RZ, [UR4+0x14], R2 ;  /* 0x00001402ffff098c */ /* 0x0005e2000a800004 */
[----:B-1----:R-:W-:-:S05]  /*37f0*/  IMAD.U32 R0, RZ, RZ, UR5 ;  /* 0x00000005ff007e24 */ /* 0x002fca000f8e00ff */
[----:B------:R2:W-:Y:S01]  /*3800*/  @P0 ATOMS.AND RZ, [UR4+0x18], R0 ;  /* 0x00001800ffff098c */ /* 0x0005e2000a800004 */
[----:B------:R-:W-:Y:S05]  /*3810*/  BRA `(.L_x_65) ;  /* 0x0000000000147947 */ /* 0x000fea0003800000 */
.L_x_64:
[----:B------:R-:W-:Y:S02]  /*3820*/  MOV R2, 0x3840 ;  /* 0x0000384000027802 */ /* 0x000fe40000000f00 */
[----:B---3-5:R-:W-:Y:S05]  /*3830*/  CALL.REL.NOINC `($__internal_0_$__cuda_sm10x_tcgen05_guardrail_trap_col_being_dealloced_not_returned_by_alloc) ;  /* 0x0000005c00bc7944 */ /* 0x028fea0003c00000 */
[----:B------:R-:W-:Y:S05]  /*3840*/  BRA `(.L_x_65) ;  /* 0x0000000000087947 */ /* 0x000fea0003800000 */
.L_x_63:
[----:B------:R-:W-:Y:S02]  /*3850*/  MOV R2, 0x3870 ;  /* 0x0000387000027802 */ /* 0x000fe40000000f00 */
[----:B---3-5:R-:W-:Y:S05]  /*3860*/  CALL.REL.NOINC `($__internal_2_$__cuda_sm10x_tcgen05_guardrail_trap_unallocated_columns_being_dealloced) ;  /* 0x0000005c00c87944 */ /* 0x028fea0003c00000 */
.L_x_65:
[----:B------:R-:W-:Y:S01]  /*3870*/  NOP ;  /* 0x0000000000007918 */ /* 0x000fe20000000000 */
[----:B------:R-:W-:Y:S05]  /*3880*/  EXIT ;  /* 0x000000000000794d */ /* 0x000fea0003800000 */
.L_x_47:
[----:B------:R-:W-:-:S09]  /*3890*/  UISETP.NE.OR UP2, UPT, UR8, 0x3, !UP2 ;  /* 0x000000030800788c */ /* 0x000fd2000d745670 */
[----:B------:R-:W-:Y:S05]  /*38a0*/  BRA.U UP2, `(.L_x_66) ;  /* 0x0000001102087547 */ /* 0x000fea000b800000 */
[----:B------:R-:W1:Y:S01]  /*38b0*/  LDC R0, c[0x0][0xb30] ;  /* 0x0002cc00ff007b82 */ /* 0x000e620000000800 */
[----:B------:R-:W2:Y:S01]  /*38c0*/  LDCU.64 UR8, c[0x0][0x888] ;  /* 0x00011100ff0877ac */ /* 0x000ea20008000a00 */
[----:B------:R-:W-:Y:S02]  /*38d0*/  HFMA2 R27, -RZ, RZ, 0, 0 ;  /* 0x00000000ff1b7431 */ /* 0x000fe400000001ff */
[----:B------:R-:W-:Y:S01]  /*38e0*/  IMAD.MOV.U32 R29, RZ, RZ, 0x1 ;  /* 0x00000001ff1d7424 */ /* 0x000fe200078e00ff */
[----:B------:R-:W-:Y:S01]  /*38f0*/  MOV R25, 0x2000 ;  /* 0x0000200000197802 */ /* 0x000fe20000000f00 */
[----:B------:R-:W4:Y:S01]  /*3900*/  LDCU.64 UR4, c[0x0][0x890] ;  /* 0x00011200ff0477ac */ /* 0x000f220008000a00 */
[----:B------:R-:W-:Y:S01]  /*3910*/  IMAD.MOV.U32 R28, RZ, RZ, RZ ;  /* 0x000000ffff1c7224 */ /* 0x000fe200078e00ff */
[----:B------:R-:W3:Y:S01]  /*3920*/  LDC R24, c[0x0][0x370] ;  /* 0x0000dc00ff187b82 */ /* 0x000ee20000000800 */
[----:B------:R-:W-:Y:S01]  /*3930*/  UMOV UR7, 0x400 ;  /* 0x0000040000077882 */ /* 0x000fe20000000000 */
[----:B------:R-:W-:-:S02]  /*3940*/  UPLOP3.LUT UP1, UPT, UPT, UPT, UPT, 0x40, 0x4 ;  /* 0x000000000004789c */ /* 0x000fc40003f2e870 */
[----:B------:R-:W-:-:S04]  /*3950*/  ULEA UR7, UR37, UR7, 0x18 ;  /* 0x0000000725077291 */ /* 0x000fc8000f8ec0ff */
[----:B------:R-:W3:Y:S01]  /*3960*/  LDC R3, c[0x0][0xb0c] ;  /* 0x0002c300ff037b82 */ /* 0x000ee20000000800 */
[----:B------:R-:W-:Y:S02]  /*3970*/  UIADD3 UR13, UPT, UPT, UR7, 0x48, URZ ;  /* 0x00000048070d7890 */ /* 0x000fe4000fffe0ff */
[----:B--2---:R-:W-:Y:S02]  /*3980*/  UISETP.NE.U32.AND UP2, UPT, UR8, URZ, UPT ;  /* 0x000000ff0800728c */ /* 0x004fe4000bf45070 */
[----:B------:R-:W-:Y:S02]  /*3990*/  UIADD3 UR33, UPT, UPT, UR7, 0x30, URZ ;  /* 0x0000003007217890 */ /* 0x000fe4000fffe0ff */
[----:B----4-:R-:W-:Y:S01]  /*39a0*/  UISETP.NE.U32.AND UP3, UPT, UR4, URZ, UPT ;  /* 0x000000ff0400728c */ /* 0x010fe2000bf65070 */
[----:B------:R-:W2:Y:S01]  /*39b0*/  LDC R18, c[0x0][0xb20] ;  /* 0x0002c800ff127b82 */ /* 0x000ea20000000800 */
[----:B-1----:R-:W-:Y:S01]  /*39c0*/  ISETP.NE.AND P1, PT, R0, 0x1, PT ;  /* 0x000000010000780c */ /* 0x002fe20003f25270 */
[----:B------:R-:W-:-:S02]  /*39d0*/  UISETP.NE.AND.EX UP2, UPT, UR9, URZ, UPT, UP2 ;  /* 0x000000ff0900728c */ /* 0x000fc4000bf45320 */
[----:B------:R-:W-:Y:S02]  /*39e0*/  UIADD3 UR25, UPT, UPT, UR7, 0x38, URZ ;  /* 0x0000003807197890 */ /* 0x000fe4000fffe0ff */
[----:B------:R-:W-:Y:S02]  /*39f0*/  UIADD3 UR17, UPT, UPT, UR7, 0x40, URZ ;  /* 0x0000004007117890 */ /* 0x000fe4000fffe0ff */
[----:B------:R-:W1:Y:S01]  /*3a00*/  LDC.64 R30, c[0x0][0x348] ;  /* 0x0000d200ff1e7b82 */ /* 0x000e620000000a00 */
[----:B------:R-:W-:Y:S02]  /*3a10*/  UPRMT UR13, UR37, 0x654, UR13 ;  /* 0x00000654250d7896 */ /* 0x000fe4000800000d */
[----:B------:R-:W-:-:S05]  /*3a20*/  UISETP.NE.AND.EX UP3, UPT, UR5, URZ, UPT, UP3 ;  /* 0x000000ff0500728c */ /* 0x000fca000bf65330 */
[----:B------:R-:W4:Y:S08]  /*3a30*/  LDC.64 R16, c[0x0][0xb10] ;  /* 0x0002c400ff107b82 */ /* 0x000f300000000a00 */
[----:B------:R-:W1:Y:S08]  /*3a40*/  LDC.64 R6, c[0x0][0xb18] ;  /* 0x0002c600ff067b82 */ /* 0x000e700000000a00 */
[----:B------:R-:W1:Y:S08]  /*3a50*/  LDC.64 R4, c[0x0][0xb28] ;  /* 0x0002ca00ff047b82 */ /* 0x000e700000000a00 */
[----:B--23--:R-:W1:Y:S02]  /*3a60*/  LDC R19, c[0x0][0x374] ;  /* 0x0000dd00ff137b82 */ /* 0x00ce640000000800 */
.L_x_77:
[C---:B------:R-:W-:Y:S02]  /*3a70*/  LEA R0, R28.reuse, UR7, 0x3 ;  /* 0x000000071c007c11 */ /* 0x040fe4000f8e18ff */
[----:B------:R-:W-:Y:S02]  /*3a80*/  SHF.L.U32 R2, R27, 0x1f, RZ ;  /* 0x0000001f1b027819 */ /* 0x000fe400000006ff */
[----:B------:R-:W-:Y:S02]  /*3a90*/  LEA R20, R28, UR7, 0x4 ;  /* 0x000000071c147c11 */ /* 0x000fe4000f8e20ff */
[----:B--2---:R-:W2:Y:S02]  /*3aa0*/  SYNCS.PHASECHK.TRANS64.TRYWAIT P0, [R0+URZ+0x80], R2 ;  /* 0x00008002000075a7 */ /* 0x004ea400080011ff */
[----:B--2---:R-:W-:Y:S05]  /*3ab0*/  @!P0 BRA `(.L_x_67) ;  /* 0x0000005400cc8947 */ /* 0x004fea0003800000 */
.L_x_155:
[----:B------:R-:W-:Y:S01]  /*3ac0*/  ISETP.GE.AND P0, PT, R40, 0x1, PT ;  /* 0x000000012800780c */ /* 0x000fe20003f06270 */
[----:B------:R-:W3:Y:S01]  /*3ad0*/  LDS.128 R20, [R20+0x110] ;  /* 0x0001100014147984 */ /* 0x000ee20000000c00 */
[----:B--2---:R-:W-:Y:S01]  /*3ae0*/  VIADD R0, R0, 0x90 ;  /* 0x0000009000007836 */ /* 0x004fe20000000000 */
[----:B------:R-:W-:Y:S01]  /*3af0*/  @!PT LDS RZ, [RZ] ;  /* 0x00000000fffff984 */ /* 0x000fe20000000800 */
[----:B------:R-:W-:Y:S01]  /*3b00*/  @!PT LDS RZ, [RZ] ;  /* 0x00000000fffff984 */ /* 0x000fe20000000800 */
[----:B------:R-:W-:Y:S01]  /*3b10*/  @!PT LDS RZ, [RZ] ;  /* 0x00000000fffff984 */ /* 0x000fe20000000800 */
[----:B------:R-:W-:Y:S01]  /*3b20*/  @!PT LDS RZ, [RZ] ;  /* 0x00000000fffff984 */ /* 0x000fe20000000800 */
[----:B------:R2:W-:Y:S06]  /*3b30*/  MEMBAR.ALL.CTA ;  /* 0x0000000000007992 */ /* 0x0005ec0000008000 */
[----:B--2---:R-:W2:Y:S01]  /*3b40*/  FENCE.VIEW.ASYNC.S ;  /* 0x00000000000073c6 */ /* 0x004ea20000000000 */
[----:B------:R-:W-:Y:S04]  /*3b50*/  PRMT R0, RZ, 0x654, R0 ;  /* 0x00000654ff007816 */ /* 0x000fe80000000000 */
[----:B--2---:R2:W-:Y:S01]  /*3b60*/  SYNCS.ARRIVE.TRANS64.RED.A1T0 RZ, [R0+URZ], RZ ;  /* 0x000000ff00ff79a7 */ /* 0x0045e200081004ff */
[----:B---3--:R-:W-:Y:S11]  /*3b70*/  LOP3.LUT P3, RZ, R22, 0x1, RZ, 0xc0, !PT ;  /* 0x0000000116ff7812 */ /* 0x008ff6000786c0ff */
[----:B------:R-:W-:Y:S02]  /*3b80*/  @!UPT UIADD3 URZ, UPT, UPT, URZ, URZ, URZ ;  /* 0x000000fffffff290 */ /* 0x000fe4000fffe0ff */
[----:B------:R-:W-:Y:S02]  /*3b90*/  @P3 MOV R11, R20 ;  /* 0x00000014000b3202 */ /* 0x000fe40000000f00 */
[----:B------:R-:W-:Y:S01]  /*3ba0*/  @P3 LOP3.LUT R10, R21, 0xffff, RZ, 0xc0, !PT ;  /* 0x0000ffff150a3812 */ /* 0x000fe200078ec0ff */
[----:B--2---:R-:W-:Y:S06]  /*3bb0*/  @!P0 BRA `(.L_x_68) ;  /* 0x0000000000a48947 */ /* 0x004fec0003800000 */
[-C--:B-1----:R-:W-:Y:S01]  /*3bc0*/  IMAD.HI.U32 R0, R19, R7.reuse, RZ ;  /* 0x0000000713007227 */ /* 0x082fe200078e00ff */
[----:B------:R-:W-:Y:S02]  /*3bd0*/  ISETP.NE.AND P0, PT, R6, 0x1, PT ;  /* 0x000000010600780c */ /* 0x000fe40003f05270 */
[----:B------:R-:W-:Y:S01]  /*3be0*/  ISETP.NE.AND P2, PT, R40, 0x1, PT ;  /* 0x000000012800780c */ /* 0x000fe20003f45270 */
[----:B----4-:R-:W-:Y:S01]  /*3bf0*/  IMAD.HI.U32 R9, R24, R16, RZ ;  /* 0x0000001018097227 */ /* 0x010fe200078e00ff */
[----:B------:R-:W-:Y:S02]  /*3c00*/  SHF.R.U32.HI R0, RZ, R18, R0 ;  /* 0x00000012ff007219 */ /* 0x000fe40000011600 */
[----:B------:R-:W-:Y:S01]  /*3c10*/  ISETP.NE.AND P4, PT, R3, 0x1, PT ;  /* 0x000000010300780c */ /* 0x000fe20003f85270 */
[----:B------:R-:W-:Y:S01]  /*3c20*/  IMAD.HI.U32 R13, R10, R7, RZ ;  /* 0x000000070a0d7227 */ /* 0x000fe200078e00ff */
[----:B------:R-:W-:Y:S02]  /*3c30*/  SHF.R.U32.HI R9, RZ, R17, R9 ;  /* 0x00000011ff097219 */ /* 0x000fe40000011609 */
[----:B------:R-:W-:Y:S01]  /*3c40*/  SEL R0, R19, R0, !P0 ;  /* 0x0000000013007207 */ /* 0x000fe20004000000 */
[----:B------:R-:W-:Y:S01]  /*3c50*/  IMAD.HI.U32 R12, R11, R16, RZ ;  /* 0x000000100b0c7227 */ /* 0x000fe200078e00ff */
[----:B------:R-:W-:Y:S03]  /*3c60*/  SEL R9, R24, R9, !P4 ;  /* 0x0000000918097207 */ /* 0x000fe60006000000 */
[-C--:B------:R-:W-:Y:S01]  /*3c70*/  IMAD.HI.U32 R8, R0, R4.reuse, RZ ;  /* 0x0000000400087227 */ /* 0x080fe200078e00ff */
[----:B------:R-:W-:Y:S03]  /*3c80*/  SHF.R.U32.HI R12, RZ, R17, R12 ;  /* 0x00000011ff0c7219 */ /* 0x000fe6000001160c */
[----:B------:R-:W-:Y:S01]  /*3c90*/  IMAD.HI.U32 R2, R9, R4, RZ ;  /* 0x0000000409027227 */ /* 0x000fe200078e00ff */
[-C--:B------:R-:W-:Y:S02]  /*3ca0*/  @P2 SHF.R.U32.HI R0, RZ, R5.reuse, R8 ;  /* 0x00000005ff002219 */ /* 0x080fe40000011608 */
[----:B------:R-:W-:Y:S02]  /*3cb0*/  SHF.R.U32.HI R8, RZ, R18, R13 ;  /* 0x00000012ff087219 */ /* 0x000fe4000001160d */
[----:B------:R-:W-:Y:S01]  /*3cc0*/  @P2 SHF.R.U32.HI R9, RZ, R5, R2 ;  /* 0x00000005ff092219 */ /* 0x000fe20000011602 */
[----:B------:R-:W-:Y:S01]  /*3cd0*/  IMAD R0, R40, R0, RZ ;  /* 0x0000000028007224 */ /* 0x000fe200078e02ff */
[----:B------:R-:W-:Y:S02]  /*3ce0*/  SEL R8, R10, R8, !P0 ;  /* 0x000000080a087207 */ /* 0x000fe40004000000 */
[----:B------:R-:W-:Y:S01]  /*3cf0*/  SEL R2, R11, R12, !P4 ;  /* 0x0000000c0b027207 */ /* 0x000fe20006000000 */
[----:B------:R-:W-:Y:S01]  /*3d00*/  IMAD R12, R40, R9, RZ ;  /* 0x00000009280c7224 */ /* 0x000fe200078e02ff */
[C---:B------:R-:W-:Y:S01]  /*3d10*/  ISETP.GE.AND P0, PT, R8.reuse, R0, PT ;  /* 0x000000000800720c */ /* 0x040fe20003f06270 */
[----:B------:R-:W-:Y:S03]  /*3d20*/  IMAD.HI.U32 R0, R8, R4, RZ ;  /* 0x0000000408007227 */ /* 0x000fe600078e00ff */
[----:B------:R-:W-:Y:S02]  /*3d30*/  ISETP.GE.OR P0, PT, R2, R12, P0 ;  /* 0x0000000c0200720c */ /* 0x000fe40000706670 */
[-C--:B------:R-:W-:Y:S04]  /*3d40*/  SHF.R.U32.HI R0, RZ, R5.reuse, R0 ;  /* 0x00000005ff007219 */ /* 0x080fe80000011600 */
[----:B------:R-:W-:Y:S05]  /*3d50*/  SEL R13, R8, R0, !P2 ;  /* 0x00000000080d7207 */ /* 0x000fea0005000000 */
[----:B------:R-:W-:Y:S02]  /*3d60*/  IMAD.MOV R12, RZ, RZ, -R13 ;  /* 0x000000ffff0c7224 */ /* 0x000fe400078e0a0d */
[----:B------:R-:W-:Y:S04]  /*3d70*/  @!P0 IMAD.HI.U32 R0, R2, R4, RZ ;  /* 0x0000000402008227 */ /* 0x000fe800078e00ff */
[----:B------:R-:W-:Y:S01]  /*3d80*/  IMAD R12, R40, R12, R8 ;  /* 0x0000000c280c7224 */ /* 0x000fe200078e0208 */
[----:B------:R-:W-:Y:S04]  /*3d90*/  @!P0 SHF.R.U32.HI R0, RZ, R5, R0 ;  /* 0x00000005ff008219 */ /* 0x000fe80000011600 */
[----:B------:R-:W-:Y:S04]  /*3da0*/  @!P0 SEL R0, R2, R0, !P2 ;  /* 0x0000000002008207 */ /* 0x000fe80005000000 */
[----:B------:R-:W-:Y:S01]  /*3db0*/  @!P0 IADD3 R13, PT, PT, R13, -R0, RZ ;  /* 0x800000000d0d8210 */ /* 0x000fe20007ffe0ff */
[----:B------:R-:W-:Y:S01]  /*3dc0*/  @!P0 IMAD R0, R9, R12, R0 ;  /* 0x0000000c09008224 */ /* 0x000fe200078e0200 */
[----:B------:R-:W-:Y:S01]  /*3dd0*/  IADD3 R9, PT, PT, -R8, RZ, RZ ;  /* 0x000000ff08097210 */ /* 0x000fe20007ffe1ff */
[--C-:B------:R-:W-:Y:S02]  /*3de0*/  IMAD.MOV R12, RZ, RZ, -R2.reuse ;  /* 0x000000ffff0c7224 */ /* 0x100fe400078e0a02 */
[----:B------:R-:W-:Y:S02]  /*3df0*/  @!P0 IMAD R8, R13, R40, R2 ;  /* 0x000000280d088224 */ /* 0x000fe400078e0202 */
[----:B------:R-:W-:Y:S02]  /*3e00*/  @!P0 IMAD.MOV.U32 R2, RZ, RZ, R0 ;  /* 0x000000ffff028224 */ /* 0x000fe400078e0000 */
[----:B------:R-:W-:Y:S02]  /*3e10*/  IMAD R11, R3, R12, R11 ;  /* 0x0000000c030b7224 */ /* 0x000fe400078e020b */
[----:B------:R-:W-:Y:S02]  /*3e20*/  IMAD R10, R6, R9, R10 ;  /* 0x00000009060a7224 */ /* 0x000fe400078e020a */
[----:B------:R-:W-:Y:S02]  /*3e30*/  IMAD R11, R2, R3, R11 ;  /* 0x00000003020b7224 */ /* 0x000fe400078e020b */
[----:B------:R-:W-:Y:S02]  /*3e40*/  IMAD R10, R8, R6, R10 ;  /* 0x00000006080a7224 */ /* 0x000fe400078e020a */
.L_x_68:
[----:B------:R-:W-:Y:S05]  /*3e50*/  BRA.U UP1, `(.L_x_69) ;  /* 0x0000000101107547 */ /* 0x000fea000b800000 */
[----:B------:R-:W-:Y:S04]  /*3e60*/  MOV R2, UR6 ;  /* 0x0000000600027c02 */ /* 0x000fe80008000f00 */
[----:B------:R-:W-:Y:S04]  /*3e70*/  SHF.L.U32 R2, R2, 0x1f, RZ ;  /* 0x0000001f02027819 */ /* 0x000fe800000006ff */
[----:B------:R-:W2:Y:S02]  /*3e80*/  SYNCS.PHASECHK.TRANS64.TRYWAIT P0, [UR7+0x78], R2 ;  /* 0x00007802ff0075a7 */ /* 0x000ea40008001107 */
[----:B--2---:R-:W-:Y:S05]  /*3e90*/  @!P0 BRA `(.L_x_70) ;  /* 0x0000005000e88947 */ /* 0x004fea0003800000 */
.L_x_69:
[----:B------:R-:W-:Y:S02]  /*3ea0*/  R2UR UR35, R15 ;  /* 0x000000000f2372ca */ /* 0x000fe400000e0000 */
[----:B------:R-:W-:Y:S02]  /*3eb0*/  R2UR UR34, R14 ;  /* 0x000000000e2272ca */ /* 0x000fe400000e0000 */
[----:B------:R-:W-:Y:S02]  /*3ec0*/  ISETP.NE.U32.AND P2, PT, RZ, UR4, PT ;  /* 0x00000004ff007c0c */ /* 0x000fe4000bf45070 */
[----:B------:R-:W-:Y:S02]  /*3ed0*/  SHF.L.U32 R14, R29, 0x1f, RZ ;  /* 0x0000001f1d0e7819 */ /* 0x000fe400000006ff */
[----:B------:R-:W-:Y:S05]  /*3ee0*/  ISETP.NE.AND.EX P2, PT, RZ, UR5, PT, P2 ;  /* 0x00000005ff007c0c */ /* 0x000fea000bf45320 */
[----:B------:R-:W-:Y:S02]  /*3ef0*/  USHF.L.U32 UR35, UR35, 0x7, URZ ;  /* 0x0000000723237899 */ /* 0x000fe400080006ff */
[----:B------:R-:W-:Y:S01]  /*3f00*/  USHF.L.U32 UR34, UR34, 0x7, URZ ;  /* 0x0000000722227899 */ /* 0x000fe200080006ff */
[----:B------:R-:W-:Y:S11]  /*3f10*/  BRA.U !UP3, `(.L_x_71) ;  /* 0x000000010b347547 */ /* 0x000ff6000b800000 */
[----:B------:R-:W-:Y:S01]  /*3f20*/  UPLOP3.LUT UP0, UPT, UPT, UPT, UP2, 0x80, 0x8 ;  /* 0x000000000008789c */ /* 0x000fe20003f0f020 */
[----:B--2---:R-:W-:Y:S02]  /*3f30*/  HFMA2 R0, -RZ, RZ, 0, 5.9604644775390625e-08 ;  /* 0x00000001ff007431 */ /* 0x004fe400000001ff */
[----:B------:R-:W-:Y:S03]  /*3f40*/  IMAD.MOV.U32 R88, RZ, RZ, 0x1 ;  /* 0x00000001ff587424 */ /* 0x000fe600078e00ff */
[----:B------:R-:W-:Y:S05]  /*3f50*/  PLOP3.LUT P0, PT, PT, PT, UP0, 0x80, 0x8 ;  /* 0x000000000008781c */ /* 0x000fea0003f0f008 */
[----:B------:R-:W2:Y:S01]  /*3f60*/  @UP0 LDCU.64 UR10, c[0x0][0x888] ;  /* 0x00011100ff0a07ac */ /* 0x000ea20008000a00 */
[----:B------:R-:W-:Y:S07]  /*3f70*/  @UP0 UIMAD UR8, UR36, UR4, URZ ;  /* 0x00000004240802a4 */ /* 0x000fee000f8e02ff */
[----:B------:R-:W-:Y:S01]  /*3f80*/  @!P0 PRMT R88, R0, 0x7610, R88 ;  /* 0x0000761000588816 */ /* 0x000fe20000000058 */
[----:B--2---:R-:W-:Y:S03]  /*3f90*/  @UP0 UIMAD.WIDE UR10, UR8, 0x4, UR10 ;  /* 0x00000004080a08a5 */ /* 0x004fe6000f8e020a */
[----:B------:R-:W2:Y:S03]  /*3fa0*/  @!UP0 LDCU UR8, c[0x0][0x880] ;  /* 0x00011000ff0887ac */ /* 0x000ea60008000800 */
[----:B------:R-:W-:Y:S01]  /*3fb0*/  IMAD.U32 R8, RZ, RZ, UR10 ;  /* 0x0000000aff087e24 */ /* 0x000fe2000f8e00ff */
[----:B------:R-:W-:Y:S05]  /*3fc0*/  MOV R9, UR11 ;  /* 0x0000000b00097c02 */ /* 0x000fea0008000f00 */
[----:B-----5:R3:W5:Y:S02]  /*3fd0*/  @P0 LDG.E R49, desc[UR46][R8.64] ;  /* 0x0000002e08310981 */ /* 0x020764000c1e1900 */
[----:B--23--:R-:W-:Y:S07]  /*3fe0*/  @!P0 IMAD.U32 R49, RZ, RZ, UR8 ;  /* 0x00000008ff318e24 */ /* 0x00cfee000f8e00ff */
.L_x_71:
[----:B-----5:R-:W-:Y:S01]  /*3ff0*/  @!P2 FSETP.EQ.AND P0, PT, R49, RZ, PT ;  /* 0x000000ff3100a20b */ /* 0x020fe20003f02000 */
[----:B------:R-:W-:Y:S01]  /*4000*/  @!UPT UIADD3 URZ, UPT, UPT, URZ, URZ, URZ ;  /* 0x000000fffffff290 */ /* 0x000fe2000fffe0ff */
[----:B------:R-:W-:Y:S11]  /*4010*/  @!P2 BRA `(.L_x_72) ;  /* 0x000000000014a947 */ /* 0x000ff60003800000 */
[----:B------:R-:W-:Y:S02]  /*4020*/  LOP3.LUT P2, RZ, R88, 0xff, RZ, 0xc0, !PT ;  /* 0x000000ff58ff7812 */ /* 0x000fe4000784c0ff */
[----:B------:R-:W-:Y:S04]  /*4030*/  PLOP3.LUT P0, PT, PT, PT, UP0, 0x80, 0x8 ;  /* 0x000000000008781c */ /* 0x000fe80003f0f008 */
[----:B------:R-:W-:Y:S07]  /*4040*/  PLOP3.LUT P0, PT, P0, PT, PT, 0x8, 0x80 ;  /* 0x000000000080781c */ /* 0x000fee000070e170 */
[----:B------:R-:W-:Y:S11]  /*4050*/  @P2 FSETP.EQ.AND P0, PT, R49, RZ, PT ;  /* 0x000000ff3100220b */ /* 0x000ff60003f02000 */
[----:B------:R-:W-:Y:S02]  /*4060*/  @!UPT UIADD3 URZ, UPT, UPT, URZ, URZ, URZ ;  /* 0x000000fffffff290 */ /* 0x000fe4000fffe0ff */
.L_x_72:
[----:B------:R-:W3:Y:S01]  /*4070*/  SYNCS.PHASECHK.TRANS64.TRYWAIT P2, [UR7+0x50], R14 ;  /* 0x0000500eff0075a7 */ /* 0x000ee20008041107 */
[----:B------:R-:W-:Y:S04]  /*4080*/  ELECT P4, URZ, PT ;  /* 0x0000000000ff782f */ /* 0x000fe80003880000 */
[----:B------:R-:W-:Y:S11]  /*4090*/  PLOP3.LUT P4, PT, P0, P4, PT, 0xf2, 0x2f ;  /* 0x00000000002f781c */ /* 0x000ff60000789e72 */
[----:B------:R-:W-:Y:S02]  /*40a0*/  @!UPT UIADD3 URZ, UPT, UPT, URZ, URZ, URZ ;  /* 0x000000fffffff290 */ /* 0x000fe4000fffe0ff */
[----:B-1----:R-:W-:Y:S05]  /*40b0*/  @!P4 IADD3 R8, P0, PT, R30, 0x580, RZ ;  /* 0x000005801e08c810 */ /* 0x002fea0007f1e0ff */
[----:B--2---:R-:W-:Y:S01]  /*40c0*/  @!P4 IMAD.X R2, RZ, RZ, R31, P0 ;  /* 0x000000ffff02c224 */ /* 0x004fe200000e061f */
[----:B---3--:R-:W-:Y:S07]  /*40d0*/  @!P2 BRA `(.L_x_73) ;  /* 0x000000500070a947 */ /* 0x008fee0003800000 */
.L_x_158:
[----:B------:R-:W-:Y:S01]  /*40e0*/  @!P4 R2UR UR8, R2 ;  /* 0x000000000208c2ca */ /* 0x000fe200000e0000 */
[----:B------:R-:W-:Y:S01]  /*40f0*/  VOTEU.ALL UP1, P4 ;  /* 0x0000000000ff7886 */ /* 0x000fe20002020000 */
[----:B------:R-:W-:Y:S01]  /*4100*/  @!P4 R2UR UR9, R8 ;  /* 0x000000000809c2ca */ /* 0x000fe200000e0000 */
[----:B-1----:R-:W-:Y:S01]  /*4110*/  @!P4 IMAD.MOV.U32 R0, RZ, RZ, 0x2000 ;  /* 0x00002000ff00c424 */ /* 0x002fe200078e00ff */
[----:B------:R-:W-:Y:S01]  /*4120*/  UMOV UR10, 0x0 ;  /* 0x00000000000a7882 */ /* 0x000fe20000000000 */
[----:B------:R-:W-:Y:S01]  /*4130*/  UMOV UR11, 0x10000000 ;  /* 0x10000000000b7882 */ /* 0x000fe20000000000 */
[----:B------:R-:W-:Y:S01]  /*4140*/  @!UP1 UIADD3 UR32, UPT, UPT, UR7, 0x200, URZ ;  /* 0x0000020007209890 */ /* 0x000fe2000fffe0ff */
[----:B------:R-:W-:Y:S06]  /*4150*/  VOTEU.ALL UP1, P4 ;  /* 0x0000000000ff7886 */ /* 0x000fec0002020000 */
[----:B------:R-:W-:Y:S01]  /*4160*/  IMAD.U32 R9, RZ, RZ, UR8 ;  /* 0x00000008ff097e24 */ /* 0x000fe2000f8e00ff */
[----:B------:R-:W-:Y:S01]  /*4170*/  UPRMT UR8, UR37, 0x654, UR33 ;  /* 0x0000065425087896 */ /* 0x000fe20008000021 */
[----:B------:R-:W-:Y:S03]  /*4180*/  IMAD.U32 R8, RZ, RZ, UR9 ;  /* 0x00000009ff087e24 */ /* 0x000fe6000f8e00ff */
[----:B------:R-:W-:Y:S02]  /*4190*/  @!P4 R2UR UR15, R9 ;  /* 0x00000000090fc2ca */ /* 0x000fe400000e0000 */
[----:B------:R-:W-:Y:S02]  /*41a0*/  @!P4 R2UR UR14, R8 ;  /* 0x00000000080ec2ca */ /* 0x000fe400000e0000 */
[----:B------:R-:W-:Y:S05]  /*41b0*/  @!P4 IADD3 R8, P0, PT, R30, 0x580, RZ ;  /* 0x000005801e08c810 */ /* 0x000fea0007f1e0ff */
[----:B------:R-:W-:Y:S06]  /*41c0*/  @!P4 IMAD.X R2, RZ, RZ, R31, P0 ;  /* 0x000000ffff02c224 */ /* 0x000fec00000e061f */
[----:B------:R1:W-:Y:S01]  /*41d0*/  @!UP1 UTMALDG.3D [UR32], [UR14], desc[UR10] ;  /* 0x00000a200e0095b4 */ /* 0x0003e20008011000 */
[----:B------:R1:W-:Y:S01]  /*41e0*/  @!P4 SYNCS.ARRIVE.TRANS64.RED.A0TR RZ, [UR7+0x30], R0 ;  /* 0x00003000ffffc9a7 */ /* 0x0003e20008300407 */
[----:B------:R-:W-:Y:S01]  /*41f0*/  SYNCS.ARRIVE.TRANS64.RED.A1T0 RZ, [UR8], RZ ;  /* 0x000000ffffff79a7 */ /* 0x000fe20008100408 */
[----:B------:R-:W2:Y:S02]  /*4200*/  SYNCS.PHASECHK.TRANS64.TRYWAIT P2, [UR7+0x58], R14 ;  /* 0x0000580eff0075a7 */ /* 0x000ea40008041107 */
[----:B-12---:R-:W-:Y:S05]  /*4210*/  @!P2 BRA `(.L_x_74) ;  /* 0x000000500038a947 */ /* 0x006fea0003800000 */
.L_x_160:
[----:B------:R-:W-:Y:S01]  /*4220*/  @!P4 R2UR UR8, R2 ;  /* 0x000000000208c2ca */ /* 0x000fe200000e0000 */
[----:B------:R-:W-:Y:S01]  /*4230*/  VOTEU.ALL UP1, P4 ;  /* 0x0000000000ff7886 */ /* 0x000fe20002020000 */
[----:B------:R-:W-:Y:S01]  /*4240*/  @!P4 R2UR UR9, R8 ;  /* 0x000000000809c2ca */ /* 0x000fe200000e0000 */
[----:B-1----:R-:W-:Y:S01]  /*4250*/  @!P4 IMAD.MOV.U32 R0, RZ, RZ, 0x2000 ;  /* 0x00002000ff00c424 */ /* 0x002fe200078e00ff */
[----:B------:R-:W-:Y:S01]  /*4260*/  UMOV UR10, 0x0 ;  /* 0x00000000000a7882 */ /* 0x000fe20000000000 */
[----:B------:R-:W-:Y:S01]  /*4270*/  UMOV UR11, 0x10000000 ;  /* 0x10000000000b7882 */ /* 0x000fe20000000000 */
[----:B------:R-:W-:Y:S02]  /*4280*/  @!UP1 UIADD3 UR26, UPT, UPT, UR34, 0x20, URZ ;  /* 0x00000020221a9890 */ /* 0x000fe4000fffe0ff */
[----:B------:R-:W-:Y:S01]  /*4290*/  @!UP1 UIADD3 UR24, UPT, UPT, UR7, 0x2200, URZ ;  /* 0x0000220007189890 */ /* 0x000fe2000fffe0ff */
[----:B------:R-:W-:Y:S01]  /*42a0*/  VOTEU.ALL UP1, P4 ;  /* 0x0000000000ff7886 */ /* 0x000fe20002020000 */
[----:B------:R-:W-:Y:S01]  /*42b0*/  UMOV UR27, UR35 ;  /* 0x00000023001b7c82 */ /* 0x000fe20008000000 */
[----:B------:R-:W-:Y:S02]  /*42c0*/  UMOV UR28, UR36 ;  /* 0x00000024001c7c82 */ /* 0x000fe40008000000 */
        /* <DEDUP_REMOVED lines=12> */
.L_x_162:
[----:B------:R-:W2:Y:S01]  /*4390*/  LDC.64 R12, c[0x0][0xb18] ;  /* 0x0002c600ff0c7b82 */ /* 0x000ea20000000a00 */
[----:B------:R-:W-:Y:S01]  /*43a0*/  @!P4 R2UR UR8, R2 ;  /* 0x000000000208c2ca */ /* 0x000fe200000e0000 */
[----:B------:R-:W-:Y:S01]  /*43b0*/  VOTEU.ALL UP1, P4 ;  /* 0x0000000000ff7886 */ /* 0x000fe20002020000 */
[----:B------:R-:W-:Y:S01]  /*43c0*/  @!P4 R2UR UR9, R8 ;  /* 0x000000000809c2ca */ /* 0x000fe200000e0000 */
[----:B-1----:R-:W-:Y:S01]  /*43d0*/  @!P4 IMAD.MOV.U32 R0, RZ, RZ, 0x2000 ;  /* 0x00002000ff00c424 */ /* 0x002fe200078e00ff */
[----:B------:R-:W-:Y:S03]  /*43e0*/  UMOV UR10, 0x0 ;  /* 0x00000000000a7882 */ /* 0x000fe60000000000 */
[----:B------:R-:W1:Y:S01]  /*43f0*/  @!P1 LDC R2, c[0x0][0xb0c] ;  /* 0x0002c300ff029b82 */ /* 0x000e620000000800 */
[----:B------:R-:W-:Y:S01]  /*4400*/  @!UP1 UIADD3 UR18, UPT, UPT, UR34, 0x40, URZ ;  /* 0x0000004022129890 */ /* 0x000fe2000fffe0ff */
[----:B------:R-:W-:Y:S01]  /*4410*/  @P3 SHF.R.U32.HI R26, RZ, 0x10, R21 ;  /* 0x00000010ff1a3819 */ /* 0x000fe20000011615 */
[----:B------:R-:W-:Y:S01]  /*4420*/  @!UP1 UIADD3 UR16, UPT, UPT, UR7, 0x4200, URZ ;  /* 0x0000420007109890 */ /* 0x000fe2000fffe0ff */
[----:B------:R-:W-:Y:S01]  /*4430*/  VIADD R28, R28, 0x1 ;  /* 0x000000011c1c7836 */ /* 0x000fe20000000000 */
[----:B------:R-:W-:Y:S01]  /*4440*/  VOTEU.ALL UP1, P4 ;  /* 0x0000000000ff7886 */ /* 0x000fe20002020000 */
[----:B------:R-:W-:Y:S01]  /*4450*/  UMOV UR11, 0x10000000 ;  /* 0x10000000000b7882 */ /* 0x000fe20000000000 */
[----:B------:R-:W-:Y:S01]  /*4460*/  UMOV UR19, UR35 ;  /* 0x0000002300137c82 */ /* 0x000fe20008000000 */
[----:B------:R-:W-:Y:S01]  /*4470*/  IMAD.U32 R9, RZ, RZ, UR8 ;  /* 0x00000008ff097e24 */ /* 0x000fe2000f8e00ff */
[----:B------:R-:W-:Y:S01]  /*4480*/  UMOV UR20, UR36 ;  /* 0x0000002400147c82 */ /* 0x000fe20008000000 */
[----:B------:R-:W-:Y:S01]  /*4490*/  IMAD.U32 R8, RZ, RZ, UR9 ;  /* 0x00000009ff087e24 */ /* 0x000fe2000f8e00ff */
[----:B------:R-:W-:Y:S02]  /*44a0*/  UPRMT UR8, UR37, 0x654, UR17 ;  /* 0x0000065425087896 */ /* 0x000fe40008000011 */
[----:B------:R-:W-:Y:S02]  /*44b0*/  @!P4 R2UR UR15, R9 ;  /* 0x00000000090fc2ca */ /* 0x000fe400000e0000 */
[----:B------:R-:W-:Y:S02]  /*44c0*/  @!P4 R2UR UR14, R8 ;  /* 0x00000000080ec2ca */ /* 0x000fe400000e0000 */
[----:B------:R-:W3:Y:S11]  /*44d0*/  LDC.64 R8, c[0x0][0xb10] ;  /* 0x0002c400ff087b82 */ /* 0x000ef60000000a00 */
[----:B------:R1:W-:Y:S01]  /*44e0*/  @!UP1 UTMALDG.3D [UR16], [UR14], desc[UR10] ;  /* 0x00000a100e0095b4 */ /* 0x0003e20008011000 */
[----:B------:R5:W-:Y:S01]  /*44f0*/  @!P4 SYNCS.ARRIVE.TRANS64.RED.A0TR RZ, [UR7+0x40], R0 ;  /* 0x00004000ffffc9a7 */ /* 0x000be20008300407 */
[C---:B---3--:R-:W-:Y:S01]  /*4500*/  @!P1 IMAD.HI.U32 R8, R11.reuse, R8, RZ ;  /* 0x000000080b089227 */ /* 0x048fe200078e00ff */
[----:B--2---:R-:W-:Y:S02]  /*4510*/  @!P1 ISETP.NE.AND P0, PT, R12, 0x1, PT ;  /* 0x000000010c00980c */ /* 0x004fe40003f05270 */
[----:B-1----:R-:W-:Y:S01]  /*4520*/  @!P1 ISETP.NE.AND P2, PT, R2, 0x1, PT ;  /* 0x000000010200980c */ /* 0x002fe20003f45270 */
[----:B------:R-:W-:Y:S01]  /*4530*/  SYNCS.ARRIVE.TRANS64.RED.A1T0 RZ, [UR8], RZ ;  /* 0x000000ffffff79a7 */ /* 0x000fe20008100408 */
[C---:B------:R-:W-:Y:S01]  /*4540*/  @!P1 IMAD.HI.U32 R13, R10.reuse, R13, RZ ;  /* 0x0000000d0a0d9227 */ /* 0x040fe200078e00ff */
[----:B------:R-:W-:Y:S04]  /*4550*/  @!P1 SHF.R.U32.HI R8, RZ, R9, R8 ;  /* 0x00000009ff089219 */ /* 0x000fe80000011608 */
[----:B------:R-:W-:Y:S01]  /*4560*/  @!P1 SEL R8, R11, R8, !P2 ;  /* 0x000000080b089207 */ /* 0x000fe20005000000 */
[----:B------:R-:W1:Y:S01]  /*4570*/  SYNCS.PHASECHK.TRANS64.TRYWAIT P5, [UR7+0x68], R14 ;  /* 0x0000680eff0075a7 */ /* 0x000e6200080a1107 */
[----:B-----5:R-:W2:Y:S02]  /*4580*/  @!P1 LDC R0, c[0x0][0xb20] ;  /* 0x0002c800ff009b82 */ /* 0x020ea40000000800 */
[----:B--2---:R-:W-:Y:S04]  /*4590*/  @!P1 SHF.R.U32.HI R0, RZ, R0, R13 ;  /* 0x00000000ff009219 */ /* 0x004fe8000001160d */
[----:B------:R-:W-:Y:S05]  /*45a0*/  @!P1 SEL R9, R10, R0, !P0 ;  /* 0x000000000a099207 */ /* 0x000fea0004000000 */
[----:B------:R-:W-:Y:S02]  /*45b0*/  @!P1 IMAD.IADD R0, R9, 0x1, -R8 ;  /* 0x0000000109009824 */ /* 0x000fe400078e0a08 */
[----:B------:R-:W-:Y:S02]  /*45c0*/  @!P1 IMAD.IADD R8, R8, 0x1, -R9 ;  /* 0x0000000108089824 */ /* 0x000fe400078e0a09 */
[----:B------:R-:W-:Y:S02]  /*45d0*/  @!P1 IMAD R11, R0, R2, R11 ;  /* 0x00000002000b9224 */ /* 0x000fe400078e020b */
[----:B------:R-:W-:Y:S01]  /*45e0*/  @!P1 IMAD R10, R8, R12, R10 ;  /* 0x0000000c080a9224 */ /* 0x000fe200078e020a */
[----:B-1----:R-:W-:Y:S06]  /*45f0*/  @!P5 BRA `(.L_x_76) ;  /* 0x0000004c0070d947 */ /* 0x002fec0003800000 */
.L_x_164:
[----:B------:R-:W-:Y:S01]  /*4600*/  @!P4 IADD3 R2, P0, PT, R30, 0x580, RZ ;  /* 0x000005801e02c810 */ /* 0x000fe20007f1e0ff */
[----:B------:R-:W-:Y:S01]  /*4610*/  VOTEU.ALL UP1, P4 ;  /* 0x0000000000ff7886 */ /* 0x000fe20002020000 */
[----:B------:R-:W-:Y:S01]  /*4620*/  UMOV UR18, 0x0 ;  /* 0x0000000000127882 */ /* 0x000fe20000000000 */
[----:B------:R-:W-:Y:S01]  /*4630*/  UMOV UR19, 0x10000000 ;  /* 0x1000000000137882 */ /* 0x000fe20000000000 */
[----:B------:R-:W-:Y:S01]  /*4640*/  @!P4 R2UR UR9, R2 ;  /* 0x000000000209c2ca */ /* 0x000fe200000e0000 */
[----:B-1----:R-:W-:Y:S01]  /*4650*/  @!P4 IMAD.X R0, RZ, RZ, R31, P0 ;  /* 0x000000ffff00c224 */ /* 0x002fe200000e061f */
[----:B------:R-:W-:Y:S01]  /*4660*/  @!UP1 UIADD3 UR10, UPT, UPT, UR34, 0x60, URZ ;  /* 0x00000060220a9890 */ /* 0x000fe2000fffe0ff */
[----:B------:R-:W-:Y:S01]  /*4670*/  ISETP.NE.AND P0, PT, R28, 0x2, PT ;  /* 0x000000021c00780c */ /* 0x000fe20003f05270 */
[----:B------:R-:W-:Y:S01]  /*4680*/  UMOV UR11, UR35 ;  /* 0x00000023000b7c82 */ /* 0x000fe20008000000 */
[----:B------:R-:W-:Y:S01]  /*4690*/  UMOV UR12, UR36 ;  /* 0x00000024000c7c82 */ /* 0x000fe20008000000 */
[----:B------:R-:W-:Y:S01]  /*46a0*/  @!P4 R2UR UR8, R0 ;  /* 0x000000000008c2ca */ /* 0x000fe200000e0000 */
[----:B------:R-:W-:Y:S01]  /*46b0*/  IMAD.IADD R14, R10, 0x1, R86 ;  /* 0x000000010a0e7824 */ /* 0x000fe200078e0256 */
[----:B------:R-:W-:Y:S01]  /*46c0*/  @P3 R2UR UR36, R26 ;  /* 0x000000001a2432ca */ /* 0x000fe200000e0000 */
[----:B------:R-:W-:Y:S01]  /*46d0*/  IMAD.IADD R15, R11, 0x1, R87 ;  /* 0x000000010b0f7824 */ /* 0x000fe200078e0257 */
[----:B------:R-:W-:Y:S02]  /*46e0*/  SEL R0, RZ, 0x1, P0 ;  /* 0x00000001ff007807 */ /* 0x000fe40000000000 */
[----:B------:R-:W-:Y:S01]  /*46f0*/  LOP3.LUT R29, R29, 0x1, RZ, 0x3c, !PT ;  /* 0x000000011d1d7812 */ /* 0x000fe200078e3cff */
[----:B------:R-:W-:Y:S01]  /*4700*/  IMAD.U32 R8, RZ, RZ, UR9 ;  /* 0x00000009ff087e24 */ /* 0x000fe2000f8e00ff */
[----:B------:R-:W-:Y:S01]  /*4710*/  @!UP1 UIADD3 UR9, UPT, UPT, UR7, 0x48, URZ ;  /* 0x0000004807099890 */ /* 0x000fe2000fffe0ff */
[----:B------:R-:W-:Y:S02]  /*4720*/  LOP3.LUT R27, R27, R0, RZ, 0x3c, !PT ;  /* 0x000000001b1b7212 */ /* 0x000fe400078e3cff */
[----:B------:R-:W-:Y:S02]  /*4730*/  SEL R28, R28, RZ, P0 ;  /* 0x000000ff1c1c7207 */ /* 0x000fe40000000000 */
[----:B------:R-:W-:Y:S01]  /*4740*/  IMAD.U32 R9, RZ, RZ, UR8 ;  /* 0x00000008ff097e24 */ /* 0x000fe2000f8e00ff */
[----:B------:R-:W-:Y:S01]  /*4750*/  @!P4 R2UR UR14, R8 ;  /* 0x00000000080ec2ca */ /* 0x000fe200000e0000 */
[----:B------:R-:W-:Y:S01]  /*4760*/  @!UP1 UIADD3 UR8, UPT, UPT, UR7, 0x6200, URZ ;  /* 0x0000620007089890 */ /* 0x000fe2000fffe0ff */
[----:B------:R-:W-:Y:S02]  /*4770*/  VOTEU.ALL UP1, P4 ;  /* 0x0000000000ff7886 */ /* 0x000fe40002020000 */
[----:B------:R-:W-:Y:S11]  /*4780*/  @!P4 R2UR UR15, R9 ;  /* 0x00000000090fc2ca */ /* 0x000ff600000e0000 */
[----:B------:R-:W-:Y:S02]  /*4790*/  @!UPT UIADD3 URZ, UPT, UPT, URZ, URZ, URZ ;  /* 0x000000fffffff290 */ /* 0x000fe4000fffe0ff */
[----:B------:R2:W-:Y:S01]  /*47a0*/  @!UP1 UTMALDG.3D [UR8], [UR14], desc[UR18] ;  /* 0x000012080e0095b4 */ /* 0x0005e20008011000 */
[----:B------:R2:W-:Y:S01]  /*47b0*/  @!P4 SYNCS.ARRIVE.TRANS64.RED.A0TR RZ, [UR7+0x48], R25 ;  /* 0x00004819ffffc9a7 */ /* 0x0005e20008300407 */
[----:B------:R-:W-:Y:S01]  /*47c0*/  UPLOP3.LUT UP1, UPT, UPT, UPT, UPT, 0x80, 0x8 ;  /* 0x000000000008789c */ /* 0x000fe20003f2f070 */
[----:B------:R-:W-:Y:S01]  /*47d0*/  SYNCS.ARRIVE.TRANS64.RED.A1T0 RZ, [UR13], RZ ;  /* 0x000000ffffff79a7 */ /* 0x000fe2000810040d */
[----:B------:R-:W-:Y:S09]  /*47e0*/  @P3 BRA `(.L_x_77) ;  /* 0xfffffff000a03947 */ /* 0x000ff2000383ffff */
[----:B------:R-:W-:-:S04]  /*47f0*/  SHF.L.U32 R2, R29, 0x1f, RZ ;  /* 0x0000001f1d027819 */ /* 0x000fc800000006ff */
[----:B------:R-:W1:Y:S02]  /*4800*/  SYNCS.PHASECHK.TRANS64.TRYWAIT P0, [UR7+0x50], R2 ;  /* 0x00005002ff0075a7 */ /* 0x000e640008001107 */
[----:B-1----:R-:W-:Y:S05]  /*4810*/  @!P0 BRA `(.L_x_78) ;  /* 0x0000004c00008947 */ /* 0x002fea0003800000 */
.L_x_166:
[----:B------:R-:W3:Y:S02]  /*4820*/  SYNCS.PHASECHK.TRANS64.TRYWAIT P0, [UR7+0x58], R2 ;  /* 0x00005802ff0075a7 */ /* 0x000ee40008001107 */
[----:B---3--:R-:W-:Y:S05]  /*4830*/  @!P0 BRA `(.L_x_79) ;  /* 0x0000004c00108947 */ /* 0x008fea0003800000 */
.L_x_168:
[----:B------:R-:W3:Y:S02]  /*4840*/  SYNCS.PHASECHK.TRANS64.TRYWAIT P0, [UR7+0x60], R2 ;  /* 0x00006002ff0075a7 */ /* 0x000ee40008001107 */
[----:B---3--:R-:W-:Y:S05]  /*4850*/  @!P0 BRA `(.L_x_80) ;  /* 0x0000004c00208947 */ /* 0x008fea0003800000 */
.L_x_170:
[----:B-1----:R-:W-:-:S07]  /*4860*/  MOV R0, UR7 ;  /* 0x0000000700007c02 */ /* 0x002fce0008000f00 */
.L_x_81:
[----:B-1----:R-:W-:-:S04]  /*4870*/  SHF.L.U32 R2, R29, 0x1f, RZ ;  /* 0x0000001f1d027819 */ /* 0x002fc800000006ff */
[----:B------:R1:W3:Y:S03]  /*4880*/  SYNCS.PHASECHK.TRANS64.TRYWAIT P0, [R0+URZ+0x68], R2 ;  /* 0x00006802000075a7 */ /* 0x0002e600080011ff */
[----:B---3--:R-:W-:Y:S05]  /*4890*/  @!P0 NANOSLEEP.SYNCS 0x989680 ;  /* 0x009896800000895d */ /* 0x008fea0003900000 */
[----:B------:R-:W3:Y:S02]  /*48a0*/  @!P0 SYNCS.PHASECHK.TRANS64 P0, [R0+URZ+0x68], R2 ;  /* 0x00006802000085a7 */ /* 0x000ee400080010ff */
[----:B--23--:R-:W-:Y:S05]  /*48b0*/  @P0 EXIT ;  /* 0x000000000000094d */ /* 0x00cfea0003800000 */
[----:B------:R-:W-:Y:S05]  /*48c0*/  BRA `(.L_x_81) ;  /* 0xfffffffc00e87947 */ /* 0x000fea000383ffff */
.L_x_66:
[----:B------:R-:W-:-:S06]  /*48d0*/  UISETP.GE.AND UP1, UPT, UR8, 0x4, UPT ;  /* 0x000000040800788c */ /* 0x000fcc000bf26270 */
[----:B------:R-:W-:-:S13]  /*48e0*/  PLOP3.LUT P0, PT, PT, PT, UP1, 0x80, 0x8 ;  /* 0x000000000008781c */ /* 0x000fda0003f0f018 */
[----:B------:R-:W-:Y:S05]  /*48f0*/  @!P0 EXIT ;  /* 0x000000000000894d */ /* 0x000fea0003800000 */
[----:B------:R-:W-:Y:S01]  /*4900*/  BAR.SYNC.DEFER_BLOCKING 0x6, 0xa0 ;  /* 0x0182800000007b1d */ /* 0x000fe20000010000 */
[C---:B------:R-:W-:Y:S01]  /*4910*/  IMAD.SHL.U32 R2, R101.reuse, 0x20, RZ ;  /* 0x0000002065027824 */ /* 0x040fe200078e00ff */
[C---:B------:R-:W-:Y:S01]  /*4920*/  SHF.L.U32 R46, R101.reuse, 0x10, RZ ;  /* 0x00000010652e7819 */ /* 0x040fe200000006ff */
[C---:B------:R-:W-:Y:S01]  /*4930*/  IMAD.SHL.U32 R100, R101.reuse, 0x4, RZ ;  /* 0x0000000465647824 */ /* 0x040fe200078e00ff */
[C---:B------:R-:W-:Y:S01]  /*4940*/  LOP3.LUT R102, R101.reuse, 0x60, RZ, 0xc0, !PT ;  /* 0x0000006065667812 */ /* 0x040fe200078ec0ff */
[----:B------:R-:W-:Y:S01]  /*4950*/  HFMA2 R97, -RZ, RZ, 0, 5.9604644775390625e-08 ;  /* 0x00000001ff617431 */ /* 0x000fe200000001ff */
[----:B------:R-:W-:Y:S02]  /*4960*/  UMOV UR48, 0x400 ;  /* 0x0000040000307882 */ /* 0x000fe40000000000 */
[----:B------:R-:W1:Y:S01]  /*4970*/  LDC R91, c[0x0][0x370] ;  /* 0x0000dc00ff5b7b82 */ /* 0x000e620000000800 */
[----:B------:R-:W-:Y:S01]  /*4980*/  ULEA UR48, UR37, UR48, 0x18 ;  /* 0x0000003025307291 */ /* 0x000fe2000f8ec0ff */
[----:B------:R-:W-:Y:S01]  /*4990*/  LOP3.LUT R3, R2, 0xc0, RZ, 0xc0, !PT ;  /* 0x000000c002037812 */ /* 0x000fe200078ec0ff */
[----:B------:R-:W-:Y:S01]  /*49a0*/  HFMA2 R95, -RZ, RZ, 0, 0 ;  /* 0x00000000ff5f7431 */ /* 0x000fe200000001ff */
[----:B------:R-:W-:Y:S01]  /*49b0*/  LOP3.LUT R99, R101, 0x2, RZ, 0xc0, !PT ;  /* 0x0000000265637812 */ /* 0x000fe200078ec0ff */
[----:B------:R-:W-:Y:S01]  /*49c0*/  UIADD3 UR4, UPT, UPT, UR48, 0x200, URZ ;  /* 0x0000020030047890 */ /* 0x000fe2000fffe0ff */
[----:B------:R-:W-:Y:S01]  /*49d0*/  LOP3.LUT R100, R3, 0x18, R100, 0xf8, !PT ;  /* 0x0000001803647812 */ /* 0x000fe200078ef864 */
[----:B------:R-:W-:Y:S01]  /*49e0*/  IMAD.MOV.U32 R45, RZ, RZ, RZ ;  /* 0x000000ffff2d7224 */ /* 0x000fe200078e00ff */
[----:B------:R-:W2:Y:S01]  /*49f0*/  LDC R42, c[0x0][0xb0c] ;  /* 0x0002c300ff2a7b82 */ /* 0x000ea20000000800 */
[----:B------:R-:W-:Y:S01]  /*4a00*/  LOP3.LUT R46, R46, 0x600000, RZ, 0xc0, !PT ;  /* 0x006000002e2e7812 */ /* 0x000fe200078ec0ff */
[----:B------:R-:W-:Y:S01]  /*4a10*/  IMAD.MOV.U32 R105, RZ, RZ, RZ ;  /* 0x000000ffff697224 */ /* 0x000fe200078e00ff */
[----:B------:R-:W-:Y:S01]  /*4a20*/  LOP3.LUT R100, R100, 0xf20, R2, 0xf8, !PT ;  /* 0x00000f2064647812 */ /* 0x000fe200078ef802 */
[----:B------:R-:W-:Y:S01]  /*4a30*/  IMAD.U32 R93, RZ, RZ, UR4 ;  /* 0x00000004ff5d7e24 */ /* 0x000fe2000f8e00ff */
[----:B------:R-:W-:Y:S01]  /*4a40*/  LOP3.LUT R101, R101, 0x4, RZ, 0xc0, !PT ;  /* 0x0000000465657812 */ /* 0x000fe200078ec0ff */
[----:B------:R-:W4:Y:S01]  /*4a50*/  LDCU.64 UR52, c[0x0][0x348] ;  /* 0x00006900ff3477ac */ /* 0x000f220008000a00 */
[----:B------:R-:W-:Y:S01]  /*4a60*/  MOV R96, RZ ;  /* 0x000000ff00607202 */ /* 0x000fe20000000f00 */
[----:B------:R-:W1:Y:S01]  /*4a70*/  LDC R89, c[0x0][0xb20] ;  /* 0x0002c800ff597b82 */ /* 0x000e620000000800 */
[----:B------:R-:W3:Y:S01]  /*4a80*/  LDS R0, [UR48+0x130] ;  /* 0x00013030ff007984 */ /* 0x000ee20008000800 */
[----:B------:R-:W-:Y:S01]  /*4a90*/  IMAD R100, R100, 0x2, R93 ;  /* 0x0000000264647824 */ /* 0x000fe200078e025d */
[----:B------:R-:W1:Y:S03]  /*4aa0*/  LDCU.64 UR38, c[0x0][0x888] ;  /* 0x00011100ff2677ac */ /* 0x000e660008000a00 */
[--C-:B------:R-:W-:Y:S01]  /*4ab0*/  IMAD R99, R99, -0x10, R100.reuse ;  /* 0xfffffff063637824 */ /* 0x100fe200078e0264 */
[----:B------:R-:W1:Y:S01]  /*4ac0*/  LDCU.64 UR44, c[0x0][0x890] ;  /* 0x00011200ff2c77ac */ /* 0x000e620008000a00 */
[----:B------:R-:W1:Y:S01]  /*4ad0*/  LDC R41, c[0x0][0xb30] ;  /* 0x0002cc00ff297b82 */ /* 0x000e620000000800 */
[----:B------:R-:W-:Y:S01]  /*4ae0*/  IMAD R98, R101, -0x10, R100 ;  /* 0xfffffff065627824 */ /* 0x000fe200078e0264 */
[----:B------:R-:W-:Y:S01]  /*4af0*/  UMOV UR49, URZ ;  /* 0x000000ff00317c82 */ /* 0x000fe20008000000 */
[----:B------:R-:W-:-:S05]  /*4b00*/  UMOV UR51, URZ ;  /* 0x000000ff00337c82 */ /* 0x000fca0008000000 */
[----:B------:R-:W1:Y:S08]  /*4b10*/  LDC.64 R84, c[0x0][0xb10] ;  /* 0x0002c400ff547b82 */ /* 0x000e700000000a00 */
[----:B------:R-:W1:Y:S08]  /*4b20*/  LDC.64 R38, c[0x0][0xb18] ;  /* 0x0002c600ff267b82 */ /* 0x000e700000000a00 */
[----:B------:R-:W1:Y:S08]  /*4b30*/  LDC.64 R36, c[0x0][0xb28] ;  /* 0x0002ca00ff247b82 */ /* 0x000e700000000a00 */
[----:B------:R-:W1:Y:S01]  /*4b40*/  LDC.64 R82, c[0x0][0x8b0] ;  /* 0x00022c00ff527b82 */ /* 0x000e620000000a00 */
[----:B---3--:R-:W-:-:S07]  /*4b50*/  IMAD.IADD R46, R0, 0x1, R46 ;  /* 0x00000001002e7824 */ /* 0x008fce00078e022e */
[----:B------:R-:W3:Y:S08]  /*4b60*/  LDC.64 R80, c[0x0][0x8a8] ;  /* 0x00022a00ff507b82 */ /* 0x000ef00000000a00 */
[----:B--2-4-:R-:W1:Y:S02]  /*4b70*/  LDC R90, c[0x0][0x374] ;  /* 0x0000dd00ff5a7b82 */ /* 0x014e640000000800 */
.L_x_125:
[----:B------:R-:W-:Y:S02]  /*4b80*/  LEA R0, R105, UR48, 0x3 ;  /* 0x0000003069007c11 */ /* 0x000fe4000f8e18ff */
[----:B------:R-:W-:Y:S02]  /*4b90*/  SHF.L.U32 R2, R95, 0x1f, RZ ;  /* 0x0000001f5f027819 */ /* 0x000fe400000006ff */
[----:B-1----:R-:W-:Y:S02]  /*4ba0*/  LEA R16, R105, UR48, 0x4 ;  /* 0x0000003069107c11 */ /* 0x002fe4000f8e20ff */
[----:B------:R-:W2:Y:S02]  /*4bb0*/  SYNCS.PHASECHK.TRANS64.TRYWAIT P0, [R0+URZ+0x80], R2 ;  /* 0x00008002000075a7 */ /* 0x000ea400080011ff */
[----:B--23--:R-:W-:Y:S05]  /*4bc0*/  @!P0 BRA `(.L_x_82) ;  /* 0x00000048005c8947 */ /* 0x00cfea0003800000 */
.L_x_171:
[----:B------:R-:W4:Y:S01]  /*4bd0*/  LDC.64 R10, c[0x0][0xb10] ;  /* 0x0002c400ff0a7b82 */ /* 0x000f220000000a00 */
[----:B------:R-:W3:Y:S01]  /*4be0*/  LDS.128 R16, [R16+0x110] ;  /* 0x0001100010107984 */ /* 0x000ee20000000c00 */
[----:B-1----:R-:W-:Y:S01]  /*4bf0*/  ISETP.NE.AND P1, PT, R41, 0x1, PT ;  /* 0x000000012900780c */ /* 0x002fe20003f25270 */
[----:B--2---:R-:W-:Y:S01]  /*4c00*/  VIADD R0, R0, 0x90 ;  /* 0x0000009000007836 */ /* 0x004fe20000000000 */
[----:B------:R-:W-:Y:S04]  /*4c10*/  ISETP.GE.AND P0, PT, R40, 0x1, PT ;  /* 0x000000012800780c */ /* 0x000fe80003f06270 */
[----:B------:R-:W1:Y:S01]  /*4c20*/  LDC.64 R8, c[0x0][0xb18] ;  /* 0x0002c600ff087b82 */ /* 0x000e620000000a00 */
[----:B------:R-:W-:Y:S01]  /*4c30*/  PRMT R0, RZ, 0x654, R0 ;  /* 0x00000654ff007816 */ /* 0x000fe20000000000 */
[----:B------:R-:W-:Y:S01]  /*4c40*/  @!PT LDS RZ, [RZ] ;  /* 0x00000000fffff984 */ /* 0x000fe20000000800 */
[----:B------:R-:W-:Y:S01]  /*4c50*/  @!PT LDS RZ, [RZ] ;  /* 0x00000000fffff984 */ /* 0x000fe20000000800 */
[----:B------:R-:W-:Y:S01]  /*4c60*/  @!PT LDS RZ, [RZ] ;  /* 0x00000000fffff984 */ /* 0x000fe20000000800 */
[----:B------:R-:W-:Y:S01]  /*4c70*/  @!PT LDS RZ, [RZ] ;  /* 0x00000000fffff984 */ /* 0x000fe20000000800 */
[----:B------:R2:W-:Y:S06]  /*4c80*/  MEMBAR.ALL.CTA ;  /* 0x0000000000007992 */ /* 0x0005ec0000008000 */
[----:B--2---:R-:W2:Y:S01]  /*4c90*/  FENCE.VIEW.ASYNC.S ;  /* 0x00000000000073c6 */ /* 0x004ea20000000000 */
[----:B------:R-:W1:Y:S08]  /*4ca0*/  @!P1 LDC R12, c[0x0][0xb20] ;  /* 0x0002c800ff0c9b82 */ /* 0x000e700000000800 */
[----:B------:R-:W1:Y:S01]  /*4cb0*/  @!P1 LDC R7, c[0x0][0xb0c] ;  /* 0x0002c300ff079b82 */ /* 0x000e620000000800 */
[----:B--2---:R2:W-:Y:S01]  /*4cc0*/  SYNCS.ARRIVE.TRANS64.RED.A1T0 RZ, [R0+URZ], RZ ;  /* 0x000000ff00ff79a7 */ /* 0x0045e200081004ff */
[----:B---3--:R-:W-:Y:S04]  /*4cd0*/  LOP3.LUT P4, RZ, R18, 0x1, RZ, 0xc0, !PT ;  /* 0x0000000112ff7812 */ /* 0x008fe8000788c0ff */
[----:B------:R-:W-:Y:S09]  /*4ce0*/  P2R R103, PR, RZ, 0x10 ;  /* 0x00000010ff677803 */ /* 0x000ff20000000000 */
[----:B------:R-:W-:Y:S02]  /*4cf0*/  @P4 MOV R44, R16 ;  /* 0x00000010002c4202 */ /* 0x000fe40000000f00 */
[----:B------:R-:W-:Y:S01]  /*4d00*/  @P4 LOP3.LUT R43, R17, 0xffff, RZ, 0xc0, !PT ;  /* 0x0000ffff112b4812 */ /* 0x000fe200078ec0ff */
[----:B--2-4-:R-:W-:Y:S06]  /*4d10*/  @!P0 BRA `(.L_x_83) ;  /* 0x0000000000a48947 */ /* 0x014fec0003800000 */
[----:B------:R-:W-:Y:S01]  /*4d20*/  IMAD.HI.U32 R0, R90, R39, RZ ;  /* 0x000000275a007227 */ /* 0x000fe200078e00ff */
[----:B------:R-:W-:Y:S02]  /*4d30*/  ISETP.NE.AND P0, PT, R38, 0x1, PT ;  /* 0x000000012600780c */ /* 0x000fe40003f05270 */
[----:B------:R-:W-:Y:S01]  /*4d40*/  ISETP.NE.AND P2, PT, R40, 0x1, PT ;  /* 0x000000012800780c */ /* 0x000fe20003f45270 */
[----:B------:R-:W-:Y:S01]  /*4d50*/  IMAD.HI.U32 R4, R91, R84, RZ ;  /* 0x000000545b047227 */ /* 0x000fe200078e00ff */
[----:B------:R-:W-:Y:S02]  /*4d60*/  SHF.R.U32.HI R0, RZ, R89, R0 ;  /* 0x00000059ff007219 */ /* 0x000fe40000011600 */
[----:B------:R-:W-:Y:S01]  /*4d70*/  ISETP.NE.AND P3, PT, R42, 0x1, PT ;  /* 0x000000012a00780c */ /* 0x000fe20003f65270 */
[----:B------:R-:W-:Y:S01]  /*4d80*/  IMAD.HI.U32 R6, R43, R39, RZ ;  /* 0x000000272b067227 */ /* 0x000fe200078e00ff */
[-C--:B------:R-:W-:Y:S02]  /*4d90*/  SHF.R.U32.HI R4, RZ, R85.reuse, R4 ;  /* 0x00000055ff047219 */ /* 0x080fe40000011604 */
[----:B------:R-:W-:Y:S01]  /*4da0*/  SEL R0, R90, R0, !P0 ;  /* 0x000000005a007207 */ /* 0x000fe20004000000 */
[----:B------:R-:W-:Y:S01]  /*4db0*/  IMAD.HI.U32 R5, R44, R84, RZ ;  /* 0x000000542c057227 */ /* 0x000fe200078e00ff */
[----:B------:R-:W-:Y:S03]  /*4dc0*/  SEL R4, R91, R4, !P3 ;  /* 0x000000045b047207 */ /* 0x000fe60005800000 */
[-C--:B------:R-:W-:Y:S01]  /*4dd0*/  IMAD.HI.U32 R3, R0, R36.reuse, RZ ;  /* 0x0000002400037227 */ /* 0x080fe200078e00ff */
[----:B------:R-:W-:Y:S03]  /*4de0*/  SHF.R.U32.HI R5, RZ, R85, R5 ;  /* 0x00000055ff057219 */ /* 0x000fe60000011605 */
[----:B------:R-:W-:Y:S01]  /*4df0*/  IMAD.HI.U32 R2, R4, R36, RZ ;  /* 0x0000002404027227 */ /* 0x000fe200078e00ff */
[----:B------:R-:W-:Y:S02]  /*4e00*/  @P2 SHF.R.U32.HI R0, RZ, R37, R3 ;  /* 0x00000025ff002219 */ /* 0x000fe40000011603 */
[----:B------:R-:W-:Y:S02]  /*4e10*/  SHF.R.U32.HI R3, RZ, R89, R6 ;  /* 0x00000059ff037219 */ /* 0x000fe40000011606 */
[----:B------:R-:W-:Y:S01]  /*4e20*/  @P2 SHF.R.U32.HI R4, RZ, R37, R2 ;  /* 0x00000025ff042219 */ /* 0x000fe20000011602 */
[----:B------:R-:W-:Y:S01]  /*4e30*/  IMAD R0, R40, R0, RZ ;  /* 0x0000000028007224 */ /* 0x000fe200078e02ff */
[----:B------:R-:W-:Y:S02]  /*4e40*/  SEL R3, R43, R3, !P0 ;  /* 0x000000032b037207 */ /* 0x000fe40004000000 */
[----:B------:R-:W-:Y:S01]  /*4e50*/  SEL R2, R44, R5, !P3 ;  /* 0x000000052c027207 */ /* 0x000fe20005800000 */
[----:B------:R-:W-:Y:S01]  /*4e60*/  IMAD R5, R40, R4, RZ ;  /* 0x0000000428057224 */ /* 0x000fe200078e02ff */
[C---:B------:R-:W-:Y:S01]  /*4e70*/  ISETP.GE.AND P0, PT, R3.reuse, R0, PT ;  /* 0x000000000300720c */ /* 0x040fe20003f06270 */
[C---:B------:R-:W-:Y:S03]  /*4e80*/  IMAD.HI.U32 R0, R3.reuse, R36, RZ ;  /* 0x0000002403007227 */ /* 0x040fe600078e00ff */
[C---:B------:R-:W-:Y:S02]  /*4e90*/  ISETP.GE.OR P0, PT, R2.reuse, R5, P0 ;  /* 0x000000050200720c */ /* 0x040fe40000706670 */
[----:B------:R-:W-:Y:S04]  /*4ea0*/  SHF.R.U32.HI R0, RZ, R37, R0 ;  /* 0x00000025ff007219 */ /* 0x000fe80000011600 */
[C---:B------:R-:W-:Y:S05]  /*4eb0*/  SEL R6, R3.reuse, R0, !P2 ;  /* 0x0000000003067207 */ /* 0x040fea0005000000 */
        /* <DEDUP_REMOVED lines=14> */
[----:B------:R-:W-:Y:S07]  /*4fa0*/  IMAD R43, R3, R38, R43 ;  /* 0x00000026032b7224 */ /* 0x000fee00078e022b */
.L_x_83:
[----:B-1----:R-:W-:Y:S01]  /*4fb0*/  @!P1 ISETP.NE.AND P0, PT, R8, 0x1, PT ;  /* 0x000000010800980c */ /* 0x002fe20003f05270 */
[----:B------:R-:W-:Y:S01]  /*4fc0*/  @!P1 IMAD.HI.U32 R2, R43, R9, RZ ;  /* 0x000000092b029227 */ /* 0x000fe200078e00ff */
[----:B------:R-:W-:Y:S01]  /*4fd0*/  R2UR UR42, R15 ;  /* 0x000000000f2a72ca */ /* 0x000fe200000e0000 */
[----:B------:R-:W-:Y:S01]  /*4fe0*/  BSSY.RECONVERGENT B6, `(.L_x_84) ;  /* 0x0000031000067945 */ /* 0x000fe20003800200 */
[----:B------:R-:W-:Y:S01]  /*4ff0*/  R2UR UR41, R14 ;  /* 0x000000000e2972ca */ /* 0x000fe200000e0000 */
[C---:B------:R-:W-:Y:S01]  /*5000*/  @!P1 IMAD.HI.U32 R0, R44.reuse, R10, RZ ;  /* 0x0000000a2c009227 */ /* 0x040fe200078e00ff */
[----:B------:R-:W-:Y:S02]  /*5010*/  @!P1 SHF.R.U32.HI R2, RZ, R12, R2 ;  /* 0x0000000cff029219 */ /* 0x000fe40000011602 */
[----:B------:R-:W-:Y:S01]  /*5020*/  @!P1 ISETP.NE.AND P2, PT, R7, 0x1, PT ;  /* 0x000000010700980c */ /* 0x000fe20003f45270 */
[----:B------:R-:W-:Y:S01]  /*5030*/  VIADD R105, R105, 0x1 ;  /* 0x0000000169697836 */ /* 0x000fe20000000000 */
[----:B------:R-:W-:Y:S02]  /*5040*/  @!P1 SEL R2, R43, R2, !P0 ;  /* 0x000000022b029207 */ /* 0x000fe40004000000 */
[----:B------:R-:W-:Y:S02]  /*5050*/  @!P1 SHF.R.U32.HI R0, RZ, R11, R0 ;  /* 0x0000000bff009219 */ /* 0x000fe40000011600 */
[----:B------:R-:W-:Y:S01]  /*5060*/  LOP3.LUT P0, RZ, R93, 0x1b0, RZ, 0xc0, !PT ;  /* 0x000001b05dff7812 */ /* 0x000fe2000780c0ff */
[----:B------:R-:W-:Y:S01]  /*5070*/  USHF.L.U32 UR42, UR42, 0x7, URZ ;  /* 0x000000072a2a7899 */ /* 0x000fe200080006ff */
[----:B------:R-:W-:Y:S01]  /*5080*/  @!P1 SEL R3, R44, R0, !P2 ;  /* 0x000000002c039207 */ /* 0x000fe20005000000 */
[----:B------:R-:W-:Y:S01]  /*5090*/  USHF.L.U32 UR41, UR41, 0x7, URZ ;  /* 0x0000000729297899 */ /* 0x000fe200080006ff */
[----:B------:R-:W-:Y:S03]  /*50a0*/  @P4 SHF.R.U32.HI R94, RZ, 0x10, R17 ;  /* 0x00000010ff5e4819 */ /* 0x000fe60000011611 */
[----:B------:R-:W-:Y:S02]  /*50b0*/  @!P1 IMAD.IADD R0, R2, 0x1, -R3 ;  /* 0x0000000102009824 */ /* 0x000fe400078e0a03 */
[----:B------:R-:W-:Y:S02]  /*50c0*/  @!P1 IMAD.IADD R2, R3, 0x1, -R2 ;  /* 0x0000000103029824 */ /* 0x000fe400078e0a02 */
[----:B------:R-:W-:Y:S02]  /*50d0*/  @!P1 IMAD R44, R0, R7, R44 ;  /* 0x00000007002c9224 */ /* 0x000fe400078e022c */
[----:B------:R-:W-:Y:S01]  /*50e0*/  @!P1 IMAD R43, R2, R8, R43 ;  /* 0x00000008022b9224 */ /* 0x000fe200078e022b */
[----:B------:R-:W-:Y:S06]  /*50f0*/  @!P0 BRA `(.L_x_85) ;  /* 0x00000000007c8947 */ /* 0x000fec0003800000 */
[----:B------:R-:W1:Y:S01]  /*5100*/  LDCU.64 UR8, c[0x4][0x80] ;  /* 0x01001000ff0877ac */ /* 0x000e620008000a00 */
[----:B------:R-:W-:Y:S01]  /*5110*/  MOV R2, 0x0 ;  /* 0x0000000000027802 */ /* 0x000fe20000000f00 */
[----:B------:R-:W-:Y:S02]  /*5120*/  HFMA2 R12, -RZ, RZ, 0, 5.9604644775390625e-08 ;  /* 0x00000001ff0c7431 */ /* 0x000fe400000001ff */
[----:B------:R-:W-:Y:S01]  /*5130*/  IMAD.MOV.U32 R8, RZ, RZ, 0x70 ;  /* 0x00000070ff087424 */ /* 0x000fe200078e00ff */
[----:B------:R2:W3:Y:S01]  /*5140*/  LDC.64 R14, c[0x4][R2] ;  /* 0x01000000020e7b82 */ /* 0x0004e20000000a00 */
[----:B------:R-:W4:Y:S01]  /*5150*/  LDCU.64 UR6, c[0x4][0x88] ;  /* 0x01001100ff0677ac */ /* 0x000f220008000a00 */
[----:B------:R-:W-:Y:S01]  /*5160*/  IMAD.MOV.U32 R13, RZ, RZ, RZ ;  /* 0x000000ffff0d7224 */ /* 0x000fe200078e00ff */
[----:B------:R-:W2:Y:S01]  /*5170*/  LDCU.64 UR4, c[0x4][0x8] ;  /* 0x01000100ff0477ac */ /* 0x000ea20008000a00 */
[----:B-1----:R-:W-:Y:S01]  /*5180*/  MOV R5, UR9 ;  /* 0x0000000900057c02 */ /* 0x002fe20008000f00 */
[----:B------:R-:W-:Y:S01]  /*5190*/  IMAD.U32 R4, RZ, RZ, UR8 ;  /* 0x00000008ff047e24 */ /* 0x000fe2000f8e00ff */
[----:B----4-:R-:W-:Y:S01]  /*51a0*/  MOV R7, UR7 ;  /* 0x0000000700077c02 */ /* 0x010fe20008000f00 */
[----:B------:R-:W-:Y:S01]  /*51b0*/  IMAD.U32 R6, RZ, RZ, UR6 ;  /* 0x00000006ff067e24 */ /* 0x000fe2000f8e00ff */
[----:B--2---:R-:W-:Y:S01]  /*51c0*/  MOV R11, UR5 ;  /* 0x00000005000b7c02 */ /* 0x004fe20008000f00 */
[----:B------:R-:W-:Y:S02]  /*51d0*/  IMAD.U32 R10, RZ, RZ, UR4 ;  /* 0x00000004ff0a7e24 */ /* 0x000fe4000f8e00ff */
[----:B------:R-:W-:Y:S07]  /*51e0*/  LEPC R20, `(.L_x_86) ;  /* 0x000000001014794e */ /* 0x000fee0000000000 */
[----:B---3-5:R-:W-:Y:S05]  /*51f0*/  CALL.ABS.NOINC R14 ;  /* 0x000000000e007343 */ /* 0x028fea0003c00000 */
.L_x_86:
[----:B------:R-:W1:Y:S01]  /*5200*/  LDCU.64 UR8, c[0x4][0x80] ;  /* 0x01001000ff0877ac */ /* 0x000e620008000a00 */
[----:B------:R-:W2:Y:S01]  /*5210*/  LDC.64 R2, c[0x4][R2] ;  /* 0x0100000002027b82 */ /* 0x000ea20000000a00 */
[----:B------:R-:W-:Y:S02]  /*5220*/  HFMA2 R12, -RZ, RZ, 0, 5.9604644775390625e-08 ;  /* 0x00000001ff0c7431 */ /* 0x000fe400000001ff */
[----:B------:R-:W-:Y:S02]  /*5230*/  IMAD.MOV.U32 R8, RZ, RZ, 0x70 ;  /* 0x00000070ff087424 */ /* 0x000fe400078e00ff */
[----:B------:R-:W-:Y:S01]  /*5240*/  IMAD.MOV.U32 R13, RZ, RZ, RZ ;  /* 0x000000ffff0d7224 */ /* 0x000fe200078e00ff */
[----:B------:R-:W3:Y:S01]  /*5250*/  LDCU.64 UR6, c[0x4][0x88] ;  /* 0x01001100ff0677ac */ /* 0x000ee20008000a00 */
[----:B------:R-:W4:Y:S01]  /*5260*/  LDCU.64 UR4, c[0x4][0x8] ;  /* 0x01000100ff0477ac */ /* 0x000f220008000a00 */
[----:B-1----:R-:W-:Y:S02]  /*5270*/  MOV R4, UR8 ;  /* 0x0000000800047c02 */ /* 0x002fe40008000f00 */
[----:B------:R-:W-:Y:S02]  /*5280*/  MOV R5, UR9 ;  /* 0x0000000900057c02 */ /* 0x000fe40008000f00 */
[----:B---3--:R-:W-:Y:S01]  /*5290*/  MOV R7, UR7 ;  /* 0x0000000700077c02 */ /* 0x008fe20008000f00 */
[----:B------:R-:W-:Y:S01]  /*52a0*/  IMAD.U32 R6, RZ, RZ, UR6 ;  /* 0x00000006ff067e24 */ /* 0x000fe2000f8e00ff */
[----:B----4-:R-:W-:Y:S01]  /*52b0*/  MOV R11, UR5 ;  /* 0x00000005000b7c02 */ /* 0x010fe20008000f00 */
[----:B------:R-:W-:Y:S02]  /*52c0*/  IMAD.U32 R10, RZ, RZ, UR4 ;  /* 0x00000004ff0a7e24 */ /* 0x000fe4000f8e00ff */
[----:B------:R-:W-:Y:S07]  /*52d0*/  LEPC R20, `(.L_x_85) ;  /* 0x000000001014794e */ /* 0x000fee0000000000 */
[----:B--2---:R-:W-:Y:S05]  /*52e0*/  CALL.ABS.NOINC R2 ;  /* 0x0000000002007343 */ /* 0x004fea0003c00000 */
.L_x_85:
[----:B------:R-:W-:Y:S05]  /*52f0*/  BSYNC.RECONVERGENT B6 ;  /* 0x0000000000067941 */ /* 0x000fea0003800200 */
.L_x_84:
[----:B------:R-:W-:Y:S01]  /*5300*/  ISETP.NE.U32.AND P4, PT, R82, RZ, PT ;  /* 0x000000ff5200720c */ /* 0x000fe20003f85070 */
[----:B------:R-:W-:Y:S01]  /*5310*/  UISETP.NE.AND UP2, UPT, UR50, URZ, UPT ;  /* 0x000000ff3200728c */ /* 0x000fe2000bf45270 */
[----:B------:R-:W-:Y:S01]  /*5320*/  ISETP.NE.U32.AND P2, PT, RZ, UR38, PT ;  /* 0x00000026ff007c0c */ /* 0x000fe2000bf45070 */
[----:B------:R-:W-:Y:S01]  /*5330*/  UISETP.NE.U32.AND UP1, UPT, UR44, URZ, UPT ;  /* 0x000000ff2c00728c */ /* 0x000fe2000bf25070 */
[----:B------:R-:W-:Y:S01]  /*5340*/  ISETP.NE.AND.EX P4, PT, R83, RZ, PT, P4 ;  /* 0x000000ff5300720c */ /* 0x000fe20003f85340 */
[----:B------:R-:W-:Y:S01]  /*5350*/  UPLOP3.LUT UP0, UPT, UPT, UPT, UPT, 0x40, 0x4 ;  /* 0x000000000004789c */ /* 0x000fe20003f0e870 */
[----:B------:R-:W-:Y:S01]  /*5360*/  ISETP.NE.AND.EX P2, PT, RZ, UR39, PT, P2 ;  /* 0x00000027ff007c0c */ /* 0x000fe2000bf45320 */
[----:B------:R-:W-:Y:S01]  /*5370*/  UISETP.NE.AND.EX UP1, UPT, UR45, URZ, UPT, UP1 ;  /* 0x000000ff2d00728c */ /* 0x000fe2000bf25310 */
[----:B------:R-:W-:Y:S04]  /*5380*/  PLOP3.LUT P1, PT, PT, PT, UP2, 0x80, 0x8 ;  /* 0x000000000008781c */ /* 0x000fe80003f2f028 */
[----:B------:R-:W-:Y:S06]  /*5390*/  @UP2 UPLOP3.LUT UP0, UPT, UPT, UPT, UP1, 0x80, 0x8 ;  /* 0x000000000008289c */ /* 0x000fec0003f0f010 */
[----:B------:R-:W-:Y:S01]  /*53a0*/  PLOP3.LUT P0, PT, PT, PT, UP0, 0x80, 0x8 ;  /* 0x000000000008781c */ /* 0x000fe20003f0f008 */
[----:B------:R-:W-:Y:S01]  /*53b0*/  @!UPT UIADD3 URZ, UPT, UPT, URZ, URZ, URZ ;  /* 0x000000fffffff290 */ /* 0x000fe2000fffe0ff */
[----:B------:R-:W-:Y:S11]  /*53c0*/  BRA.U !UP1, `(.L_x_87) ;  /* 0x0000000109387547 */ /* 0x000ff6000b800000 */
[----:B------:R-:W-:Y:S01]  /*53d0*/  UISETP.NE.U32.AND UP0, UPT, UR38, URZ, UPT ;  /* 0x000000ff2600728c */ /* 0x000fe2000bf05070 */
[----:B------:R-:W-:Y:S02]  /*53e0*/  HFMA2 R0, -RZ, RZ, 0, 5.9604644775390625e-08 ;  /* 0x00000001ff007431 */ /* 0x000fe400000001ff */
[----:B------:R-:W-:Y:S01]  /*53f0*/  IMAD.MOV.U32 R88, RZ, RZ, 0x1 ;  /* 0x00000001ff587424 */ /* 0x000fe200078e00ff */
[----:B------:R-:W-:Y:S06]  /*5400*/  UISETP.NE.AND.EX UP0, UPT, UR39, URZ, UPT, UP0 ;  /* 0x000000ff2700728c */ /* 0x000fec000bf05300 */
[----:B------:R-:W-:Y:S05]  /*5410*/  PLOP3.LUT P3, PT, PT, PT, UP0, 0x80, 0x8 ;  /* 0x000000000008781c */ /* 0x000fea0003f6f008 */
[----:B------:R-:W1:Y:S01]  /*5420*/  @UP0 LDCU.64 UR6, c[0x0][0x888] ;  /* 0x00011100ff0607ac */ /* 0x000e620008000a00 */
[----:B------:R-:W-:Y:S07]  /*5430*/  @UP0 UIMAD UR4, UR36, UR44, URZ ;  /* 0x0000002c240402a4 */ /* 0x000fee000f8e02ff */
[----:B------:R-:W-:Y:S01]  /*5440*/  @!P3 PRMT R88, R0, 0x7610, R88 ;  /* 0x000076100058b816 */ /* 0x000fe20000000058 */
[----:B-1----:R-:W-:Y:S03]  /*5450*/  @UP0 UIMAD.WIDE UR6, UR4, 0x4, UR6 ;  /* 0x00000004040608a5 */ /* 0x002fe6000f8e0206 */
[----:B------:R-:W1:Y:S03]  /*5460*/  @!UP0 LDCU UR4, c[0x0][0x880] ;  /* 0x00011000ff0487ac */ /* 0x000e660008000800 */
[----:B------:R-:W-:Y:S01]  /*5470*/  IMAD.U32 R2, RZ, RZ, UR6 ;  /* 0x00000006ff027e24 */ /* 0x000fe2000f8e00ff */
[----:B------:R-:W-:Y:S05]  /*5480*/  MOV R3, UR7 ;  /* 0x0000000700037c02 */ /* 0x000fea0008000f00 */
[----:B-----5:R2:W5:Y:S02]  /*5490*/  @P3 LDG.E R49, desc[UR46][R2.64] ;  /* 0x0000002e02313981 */ /* 0x020564000c1e1900 */
[----:B-12---:R-:W-:Y:S02]  /*54a0*/  @!P3 IMAD.U32 R49, RZ, RZ, UR4 ;  /* 0x00000004ff31be24 */ /* 0x006fe4000f8e00ff */
.L_x_87:
[----:B------:R-:W-:Y:S05]  /*54b0*/  @!P4 BRA `(.L_x_88) ;  /* 0x000000000020c947 */ /* 0x000fea0003800000 */
[----:B------:R-:W-:Y:S04]  /*54c0*/  ISETP.NE.U32.AND P3, PT, R80, RZ, PT ;  /* 0x000000ff5000720c */ /* 0x000fe80003f65070 */
[----:B------:R-:W-:Y:S11]  /*54d0*/  ISETP.NE.AND.EX P3, PT, R81, RZ, PT, P3 ;  /* 0x000000ff5100720c */ /* 0x000ff60003f65330 */
[----:B------:R-:W-:Y:S02]  /*54e0*/  @!UPT UIADD3 URZ, UPT, UPT, URZ, URZ, URZ ;  /* 0x000000fffffff290 */ /* 0x000fe4000fffe0ff */
[----:B------:R-:W1:Y:S01]  /*54f0*/  @P3 LDC.64 R2, c[0x0][0x8a8] ;  /* 0x00022a00ff023b82 */ /* 0x000e620000000a00 */
[----:B------:R-:W-:Y:S04]  /*5500*/  @P3 IMAD R0, R82, UR36, RZ ;  /* 0x0000002452003c24 */ /* 0x000fe8000f8e02ff */
[----:B-1----:R-:W-:Y:S05]  /*5510*/  @P3 IMAD.WIDE R2, R0, 0x4, R2 ;  /* 0x0000000400023825 */ /* 0x002fea00078e0202 */
[----:B-----5:R1:W5:Y:S02]  /*5520*/  @P3 LDG.E R47, desc[UR46][R2.64] ;  /* 0x0000002e022f3981 */ /* 0x020364000c1e1900 */
[----:B-1----:R-:W2:Y:S02]  /*5530*/  @!P3 LDC R47, c[0x0][0x8a0] ;  /* 0x00022800ff2fbb82 */ /* 0x002ea40000000800 */
.L_x_88:
[----:B-----5:R-:W-:Y:S01]  /*5540*/  FSETP.NEU.AND P3, PT, R49, RZ, PT ;  /* 0x000000ff3100720b */ /* 0x020fe20003f6d000 */
[----:B------:R-:W-:Y:S01]  /*5550*/  BSSY B1, `(.L_x_89) ;  /* 0x0000039000017945 */ /* 0x000fe20003800000 */
[----:B------:R-:W-:Y:S01]  /*5560*/  SEL R3, RZ, 0xffffffff, P2 ;  /* 0xffffffffff037807 */ /* 0x000fe20001000000 */
[----:B------:R-:W-:Y:S01]  /*5570*/  IMAD.MOV.U32 R66, RZ, RZ, 0x1 ;  /* 0x00000001ff427424 */ /* 0x000fe200078e00ff */
[----:B------:R-:W-:Y:S01]  /*5580*/  @P1 LOP3.LUT P2, RZ, R88, 0xff, RZ, 0xc0, !PT ;  /* 0x000000ff58ff1812 */ /* 0x000fe2000784c0ff */
[----:B------:R-:W-:Y:S01]  /*5590*/  IMAD R48, R45, 0x80, R46 ;  /* 0x000000802d307824 */ /* 0x000fe200078e022e */
[----:B------:R-:W-:Y:S01]  /*55a0*/  @P1 SEL R0, RZ, 0xffffffff, P3 ;  /* 0xffffffffff001807 */ /* 0x000fe20001800000 */
[----:B------:R-:W-:Y:S01]  /*55b0*/  IMAD R106, R101, -0x10, R99 ;  /* 0xfffffff0656a7824 */ /* 0x000fe200078e0263 */
[----:B------:R-:W-:Y:S01]  /*55c0*/  LOP3.LUT R97, R97, 0x1, RZ, 0x3c, !PT ;  /* 0x0000000161617812 */ /* 0x000fe200078e3cff */
[----:B------:R-:W-:Y:S01]  /*55d0*/  IMAD.MOV.U32 R65, RZ, RZ, RZ ;  /* 0x000000ffff417224 */ /* 0x000fe200078e00ff */
[----:B------:R-:W-:Y:S02]  /*55e0*/  @P0 SEL R0, R3, R0, !P2 ;  /* 0x0000000003000207 */ /* 0x000fe40005000000 */
[----:B------:R-:W-:Y:S02]  /*55f0*/  CS2R R78, SRZ ;  /* 0x00000000004e7805 */ /* 0x000fe4000001ff00 */
[----:B------:R-:W-:Y:S02]  /*5600*/  LEA R64, R45, UR48, 0x3 ;  /* 0x000000302d407c11 */ /* 0x000fe4000f8e18ff */
[----:B------:R-:W-:Y:S02]  /*5610*/  CS2R R76, SRZ ;  /* 0x00000000004c7805 */ /* 0x000fe4000001ff00 */
[----:B------:R-:W-:Y:S02]  /*5620*/  @P1 LOP3.LUT R0, R0, 0x1, RZ, 0xc0, !PT ;  /* 0x0000000100001812 */ /* 0x000fe400078ec0ff */
[----:B------:R-:W-:Y:S02]  /*5630*/  CS2R R70, SRZ ;  /* 0x0000000000467805 */ /* 0x000fe4000001ff00 */
[----:B------:R-:W-:Y:S02]  /*5640*/  PLOP3.LUT P2, PT, PT, PT, UP1, 0x80, 0x8 ;  /* 0x000000000008781c */ /* 0x000fe40003f4f018 */
[----:B------:R-:W-:Y:S02]  /*5650*/  CS2R R68, SRZ ;  /* 0x0000000000447805 */ /* 0x000fe4000001ff00 */
[----:B------:R-:W-:Y:S02]  /*5660*/  ISETP.NE.U32.OR P5, PT, R0, 0x1, !P1 ;  /* 0x000000010000780c */ /* 0x000fe40004fa5470 */
[----:B------:R-:W-:Y:S02]  /*5670*/  CS2R R62, SRZ ;  /* 0x00000000003e7805 */ /* 0x000fe4000001ff00 */
[----:B------:R-:W-:Y:S02]  /*5680*/  LOP3.LUT P4, R104, R88, 0xff, RZ, 0xc0, !PT ;  /* 0x000000ff58687812 */ /* 0x000fe4000788c0ff */
[----:B------:R-:W-:Y:S02]  /*5690*/  CS2R R60, SRZ ;  /* 0x00000000003c7805 */ /* 0x000fe4000001ff00 */
[----:B------:R-:W-:Y:S02]  /*56a0*/  SEL R2, RZ, 0xffffffff, P3 ;  /* 0xffffffffff027807 */ /* 0x000fe40001800000 */
[----:B------:R-:W-:Y:S02]  /*56b0*/  CS2R R58, SRZ ;  /* 0x00000000003a7805 */ /* 0x000fe4000001ff00 */
[----:B------:R-:W-:Y:S02]  /*56c0*/  P2R R107, PR, RZ, 0x20 ;  /* 0x00000020ff6b7803 */ /* 0x000fe40000000000 */
[----:B------:R-:W-:Y:S02]  /*56d0*/  CS2R R56, SRZ ;  /* 0x0000000000387805 */ /* 0x000fe4000001ff00 */
[----:B------:R-:W-:Y:S02]  /*56e0*/  @P2 SEL R2, R3, R2, !P4 ;  /* 0x0000000203022207 */ /* 0x000fe40006000000 */
[----:B------:R-:W-:Y:S02]  /*56f0*/  @P5 SHF.L.U32 R0, R97, 0x1f, RZ ;  /* 0x0000001f61005819 */ /* 0x000fe400000006ff */
[----:B------:R-:W-:Y:S02]  /*5700*/  LOP3.LUT R2, R2, 0x1, RZ, 0xc0, !PT ;  /* 0x0000000102027812 */ /* 0x000fe400078ec0ff */
[----:B------:R1:W3:Y:S02]  /*5710*/  @P5 SYNCS.PHASECHK.TRANS64.TRYWAIT P1, [UR48+0x30], R0 ;  /* 0x00003000ff0055a7 */ /* 0x0002e40008021130 */
[----:B------:R-:W-:Y:S04]  /*5720*/  ISETP.NE.U32.AND P2, PT, R2, 0x1, PT ;  /* 0x000000010200780c */ /* 0x000fe80003f45070 */
[----:B------:R-:W-:Y:S02]  /*5730*/  P2R R67, PR, RZ, 0x4 ;  /* 0x00000004ff437803 */ /* 0x000fe40000000000 */
[----:B-1----:R-:W-:Y:S04]  /*5740*/  SHF.L.U32 R0, R96, 0x1f, RZ ;  /* 0x0000001f60007819 */ /* 0x002fe800000006ff */
[----:B------:R1:W4:Y:S01]  /*5750*/  SYNCS.PHASECHK.TRANS64.TRYWAIT P0, [R64+URZ+0xa0], R0 ;  /* 0x0000a000400075a7 */ /* 0x00032200080011ff */
[----:B---3--:R-:W-:Y:S01]  /*5760*/  @P5 SEL R66, RZ, 0x1, !P1 ;  /* 0x00000001ff425807 */ /* 0x008fe20004800000 */
[----:B-1----:R-:W-:Y:S06]  /*5770*/  @!P5 BRA `(.L_x_90) ;  /* 0x000000000058d947 */ /* 0x002fec0003800000 */
[----:B------:R-:W-:Y:S01]  /*5780*/  IMAD.MOV.U32 R79, RZ, RZ, RZ ;  /* 0x000000ffff4f7224 */ /* 0x000fe200078e00ff */
[----:B------:R-:W-:Y:S01]  /*5790*/  ISETP.NE.AND P1, PT, R66, RZ, PT ;  /* 0x000000ff4200720c */ /* 0x000fe20003f25270 */
[----:B------:R-:W-:Y:S01]  /*57a0*/  BSSY B0, `(.L_x_91) ;  /* 0x000000c000007945 */ /* 0x000fe20003800000 */
[----:B------:R-:W-:Y:S02]  /*57b0*/  CS2R R58, SRZ ;  /* 0x00000000003a7805 */ /* 0x000fe4000001ff00 */
[----:B------:R-:W-:Y:S02]  /*57c0*/  CS2R R56, SRZ ;  /* 0x0000000000387805 */ /* 0x000fe4000001ff00 */
[----:B------:R-:W-:Y:S02]  /*57d0*/  CS2R R62, SRZ ;  /* 0x00000000003e7805 */ /* 0x000fe4000001ff00 */
[----:B------:R-:W-:Y:S02]  /*57e0*/  CS2R R60, SRZ ;  /* 0x00000000003c7805 */ /* 0x000fe4000001ff00 */
[----:B------:R-:W-:Y:S02]  /*57f0*/  CS2R R70, SRZ ;  /* 0x0000000000467805 */ /* 0x000fe4000001ff00 */
[----:B------:R-:W-:Y:S02]  /*5800*/  CS2R R68, SRZ ;  /* 0x0000000000447805 */ /* 0x000fe4000001ff00 */
[----:B------:R-:W-:Y:S01]  /*5810*/  CS2R R76, SRZ ;  /* 0x00000000004c7805 */ /* 0x000fe2000001ff00 */
[----:B------:R-:W-:Y:S06]  /*5820*/  @P1 BRA `(.L_x_92) ;  /* 0x00000000000c1947 */ /* 0x000fec0003800000 */
[----:B------:R-:W-:Y:S04]  /*5830*/  SHF.L.U32 R3, R97, 0x1f, RZ ;  /* 0x0000001f61037819 */ /* 0x000fe800000006ff */
[----:B------:R-:W1:Y:S02]  /*5840*/  SYNCS.PHASECHK.TRANS64.TRYWAIT P1, [UR48+0x30], R3 ;  /* 0x00003003ff0075a7 */ /* 0x000e640008021130 */
[----:B-1----:R-:W-:Y:S05]  /*5850*/  @!P1 BRA `(.L_x_93) ;  /* 0x0000003c004c9947 */ /* 0x002fea0003800000 */
.L_x_92:
[----:B------:R-:W-:Y:S05]  /*5860*/  BSYNC B0 ;  /* 0x0000000000007941 */ /* 0x000fea0003800000 */
.L_x_91:
[----:B------:R-:W-:Y:S01]  /*5870*/  ISETP.NE.AND P1, PT, R67, RZ, PT ;  /* 0x000000ff4300720c */ /* 0x000fe20003f25270 */
[----:B------:R-:W-:Y:S11]  /*5880*/  HFMA2 R65, -RZ, RZ, 0, 5.9604644775390625e-08 ;  /* 0x00000001ff417431 */ /* 0x000ff600000001ff */
[----:B------:R-:W-:Y:S01]  /*5890*/  @!UPT UIADD3 URZ, UPT, UPT, URZ, URZ, URZ ;  /* 0x000000fffffff290 */ /* 0x000fe2000fffe0ff */
[----:B------:R3:W1:Y:S04]  /*58a0*/  @P1 LDS.128 R56, [R100] ;  /* 0x0000000064381984 */ /* 0x0006680000000c00 */
[----:B------:R3:W1:Y:S04]  /*58b0*/  @P1 LDS.128 R60, [R99+0x10] ;  /* 0x00001000633c1984 */ /* 0x0006680000000c00 */
[----:B------:R3:W1:Y:S04]  /*58c0*/  @P1 LDS.128 R68, [R98+0x20] ;  /* 0x0000200062441984 */ /* 0x0006680000000c00 */
[----:B------:R3:W1:Y:S02]  /*58d0*/  @P1 LDS.128 R76, [R106+0x30] ;  /* 0x000030006a4c1984 */ /* 0x0006640000000c00 */
.L_x_90:
[----:B------:R-:W-:Y:S05]  /*58e0*/  BSYNC B1 ;  /* 0x0000000000017941 */ /* 0x000fea0003800000 */
.L_x_89:
[----:B-1----:R-:W-:Y:S04]  /*58f0*/  SHF.R.U32.HI R2, RZ, 0x15, R48 ;  /* 0x00000015ff027819 */ /* 0x002fe80000011630 */
[----:B------:R-:W-:Y:S01]  /*5900*/  LOP3.LUT P1, RZ, R2, 0x3, R92, 0x48, !PT ;  /* 0x0000000302ff7812 */ /* 0x000fe2000782485c */
[----:B------:R-:W-:Y:S01]  /*5910*/  @!UPT UIADD3 URZ, UPT, UPT, URZ, URZ, URZ ;  /* 0x000000fffffff290 */ /* 0x000fe2000fffe0ff */
[----:B----4-:R-:W-:Y:S11]  /*5920*/  @P0 BRA `(.L_x_94) ;  /* 0x0000000000080947 */ /* 0x010ff60003800000 */
[----:B------:R-:W1:Y:S02]  /*5930*/  SYNCS.PHASECHK.TRANS64.TRYWAIT P0, [R64+URZ+0xa0], R0 ;  /* 0x0000a000400075a7 */ /* 0x000e6400080011ff */
[----:B-1----:R-:W-:Y:S05]  /*5940*/  @!P0 BRA `(.L_x_95) ;  /* 0x0000003c00288947 */ /* 0x002fea0003800000 */
.L_x_94:
[----:B------:R-:W-:Y:S05]  /*5950*/  @!P1 BRA `(.L_x_96) ;  /* 0x0000000000409947 */ /* 0x000fea0003800000 */
[----:B------:R-:W4:Y:S01]  /*5960*/  LDCU.64 UR8, c[0x4][0x70] ;  /* 0x01000e00ff0877ac */ /* 0x000f220008000a00 */
[----:B------:R-:W-:Y:S01]  /*5970*/  MOV R3, 0x0 ;  /* 0x0000000000037802 */ /* 0x000fe20000000f00 */
[----:B------:R-:W-:Y:S02]  /*5980*/  HFMA2 R12, -RZ, RZ, 0, 5.9604644775390625e-08 ;  /* 0x00000001ff0c7431 */ /* 0x000fe400000001ff */
[----:B------:R-:W-:Y:S02]  /*5990*/  IMAD.MOV.U32 R8, RZ, RZ, 0x192 ;  /* 0x00000192ff087424 */ /* 0x000fe400078e00ff */
[----:B------:R-:W-:Y:S01]  /*59a0*/  IMAD.MOV.U32 R13, RZ, RZ, RZ ;  /* 0x000000ffff0d7224 */ /* 0x000fe200078e00ff */
[----:B------:R-:W5:Y:S01]  /*59b0*/  LDCU.64 UR6, c[0x4][0x78] ;  /* 0x01000f00ff0677ac */ /* 0x000f620008000a00 */
[----:B------:R-:W1:Y:S01]  /*59c0*/  LDC.64 R2, c[0x4][R3] ;  /* 0x0100000003027b82 */ /* 0x000e620000000a00 */
[----:B------:R-:W2:Y:S01]  /*59d0*/  LDCU.64 UR4, c[0x4][0x10] ;  /* 0x01000200ff0477ac */ /* 0x000ea20008000a00 */
[----:B----4-:R-:W-:Y:S01]  /*59e0*/  MOV R5, UR9 ;  /* 0x0000000900057c02 */ /* 0x010fe20008000f00 */
[----:B------:R-:W-:Y:S01]  /*59f0*/  IMAD.U32 R4, RZ, RZ, UR8 ;  /* 0x00000008ff047e24 */ /* 0x000fe2000f8e00ff */
[----:B-----5:R-:W-:Y:S01]  /*5a00*/  MOV R7, UR7 ;  /* 0x0000000700077c02 */ /* 0x020fe20008000f00 */
[----:B------:R-:W-:Y:S01]  /*5a10*/  IMAD.U32 R6, RZ, RZ, UR6 ;  /* 0x00000006ff067e24 */ /* 0x000fe2000f8e00ff */
[----:B--2---:R-:W-:Y:S01]  /*5a20*/  MOV R11, UR5 ;  /* 0x00000005000b7c02 */ /* 0x004fe20008000f00 */
[----:B------:R-:W-:Y:S02]  /*5a30*/  IMAD.U32 R10, RZ, RZ, UR4 ;  /* 0x00000004ff0a7e24 */ /* 0x000fe4000f8e00ff */
[----:B------:R-:W-:Y:S07]  /*5a40*/  LEPC R20, `(.L_x_96) ;  /* 0x000000001014794e */ /* 0x000fee0000000000 */
[----:B-1-3--:R-:W-:Y:S05]  /*5a50*/  CALL.ABS.NOINC R2 ;  /* 0x0000000002007343 */ /* 0x00afea0003c00000 */
.L_x_96:
[----:B------:R-:W-:Y:S05]  /*5a60*/  WARPSYNC.ALL ;  /* 0x0000000000007948 */ /* 0x000fea0003800000 */
[----:B------:R-:W-:Y:S01]  /*5a70*/  R2UR UR4, R48 ;  /* 0x00000000300472ca */ /* 0x000fe200000e0000 */
[--C-:B------:R-:W-:Y:S01]  /*5a80*/  HADD2.F32 R50, -RZ, R56.reuse.H0_H0 ;  /* 0x20000038ff327230 */ /* 0x100fe20000004100 */
[----:B------:R-:W-:Y:S01]  /*5a90*/  ISETP.NE.AND P0, PT, R102, RZ, PT ;  /* 0x000000ff6600720c */ /* 0x000fe20003f05270 */
[----:B------:R-:W-:Y:S01]  /*5aa0*/  HADD2.F32 R51, -RZ, R56.H1_H1 ;  /* 0x30000038ff337230 */ /* 0x000fe20000004100 */
[----:B------:R-:W-:Y:S01]  /*5ab0*/  BSSY.RECONVERGENT B0, `(.L_x_97) ;  /* 0x0000086000007945 */ /* 0x000fe20003800200 */
[--C-:B------:R-:W-:Y:S08]  /*5ac0*/  HADD2.F32 R52, -RZ, R57.reuse.H0_H0 ;  /* 0x20000039ff347230 */ /* 0x100ff00000004100 */
[----:B------:R-:W1:Y:S02]  /*5ad0*/  LDTM.x32 R4, tmem[UR4] ;  /* 0x00000004000479ee */ /* 0x000e6400082c0000 */
[C---:B-12---:R-:W-:Y:S01]  /*5ae0*/  FMUL R0, R47.reuse, R4 ;  /* 0x000000042f007220 */ /* 0x046fe20000400000 */
[C---:B------:R-:W-:Y:S01]  /*5af0*/  FMUL R2, R47.reuse, R5 ;  /* 0x000000052f027220 */ /* 0x040fe20000400000 */
[C---:B------:R-:W-:Y:S01]  /*5b00*/  FMUL R4, R47.reuse, R8 ;  /* 0x000000082f047220 */ /* 0x040fe20000400000 */
[----:B------:R-:W-:Y:S01]  /*5b10*/  FMUL R3, R47, R6 ;  /* 0x000000062f037220 */ /* 0x000fe20000400000 */
[C---:B------:R-:W-:Y:S01]  /*5b20*/  FFMA R0, R49.reuse, R50, R0 ;  /* 0x0000003231007223 */ /* 0x040fe20000000000 */
[----:B------:R-:W-:Y:S01]  /*5b30*/  FFMA R2, R49, R51, R2 ;  /* 0x0000003331027223 */ /* 0x000fe20000000002 */
[C---:B------:R-:W-:Y:S01]  /*5b40*/  FMUL R5, R47.reuse, R9 ;  /* 0x000000092f057220 */ /* 0x040fe20000400000 */
        /* <DEDUP_REMOVED lines=16> */
[----:B------:R-:W-:Y:S02]  /*5c50*/  HADD2.F32 R32, -RZ, R57.H1_H1 ;  /* 0x30000039ff207230 */ /* 0x000fe40000004100 */
[C---:B------:R-:W-:Y:S01]  /*5c60*/  FMUL R26, R47.reuse, R30 ;  /* 0x0000001e2f1a7220 */ /* 0x040fe20000400000 */
[----:B------:R-:W-:Y:S01]  /*5c70*/  FMUL R29, R47, R33 ;  /* 0x000000212f1d7220 */ /* 0x000fe20000400000 */
[--C-:B------:R-:W-:Y:S02]  /*5c80*/  HADD2.F32 R33, -RZ, R58.reuse.H0_H0 ;  /* 0x2000003aff217230 */ /* 0x100fe40000004100 */
[----:B------:R-:W-:Y:S01]  /*5c90*/  FFMA R3, R49, R52, R3 ;  /* 0x0000003431037223 */ /* 0x000fe20000000003 */
[C---:B------:R-:W-:Y:S01]  /*5ca0*/  FMUL R7, R47.reuse, R7 ;  /* 0x000000072f077220 */ /* 0x040fe20000400000 */
[----:B------:R-:W-:Y:S01]  /*5cb0*/  FMUL R30, R47, R34 ;  /* 0x000000222f1e7220 */ /* 0x000fe20000400000 */
[----:B------:R-:W-:Y:S01]  /*5cc0*/  HADD2.F32 R34, -RZ, R58.H1_H1 ;  /* 0x3000003aff227230 */ /* 0x000fe20000004100 */
[----:B------:R-:W-:Y:S01]  /*5cd0*/  F2FP.F16.F32.PACK_AB R52, R2, R0 ;  /* 0x000000000234723e */ /* 0x000fe200000000ff */
[--C-:B------:R-:W-:Y:S02]  /*5ce0*/  HADD2.F32 R0, -RZ, R59.reuse.H0_H0 ;  /* 0x2000003bff007230 */ /* 0x100fe40000004100 */
[C---:B------:R-:W-:Y:S01]  /*5cf0*/  FFMA R7, R49.reuse, R32, R7 ;  /* 0x0000002031077223 */ /* 0x040fe20000000007 */
[----:B------:R-:W-:Y:S02]  /*5d00*/  HADD2.F32 R2, -RZ, R59.H1_H1 ;  /* 0x3000003bff027230 */ /* 0x000fe40000004100 */
[C---:B------:R-:W-:Y:S01]  /*5d10*/  FFMA R4, R49.reuse, R33, R4 ;  /* 0x0000002131047223 */ /* 0x040fe20000000004 */
[C---:B------:R-:W-:Y:S01]  /*5d20*/  FFMA R5, R49.reuse, R34, R5 ;  /* 0x0000002231057223 */ /* 0x040fe20000000005 */
[----:B------:R-:W-:Y:S01]  /*5d30*/  FFMA R6, R49, R0, R6 ;  /* 0x0000000031067223 */ /* 0x000fe20000000006 */
[--C-:B------:R-:W-:Y:S02]  /*5d40*/  HADD2.F32 R0, -RZ, R60.reuse.H0_H0 ;  /* 0x2000003cff007230 */ /* 0x100fe40000004100 */
[----:B------:R-:W-:Y:S01]  /*5d50*/  FMUL R11, R47, R11 ;  /* 0x0000000b2f0b7220 */ /* 0x000fe20000400000 */
[----:B------:R-:W-:Y:S01]  /*5d60*/  F2FP.F16.F32.PACK_AB R53, R7, R3 ;  /* 0x000000030735723e */ /* 0x000fe200000000ff */
[--C-:B------:R-:W-:Y:S02]  /*5d70*/  HADD2.F32 R3, -RZ, R61.reuse.H0_H0 ;  /* 0x2000003dff037230 */ /* 0x100fe40000004100 */
[----:B------:R-:W-:Y:S01]  /*5d80*/  FMUL R15, R47, R15 ;  /* 0x0000000f2f0f7220 */ /* 0x000fe20000400000 */
[C---:B------:R-:W-:Y:S01]  /*5d90*/  FFMA R11, R49.reuse, R2, R11 ;  /* 0x00000002310b7223 */ /* 0x040fe2000000000b */
[----:B------:R-:W-:Y:S02]  /*5da0*/  HADD2.F32 R2, -RZ, R60.H1_H1 ;  /* 0x3000003cff027230 */ /* 0x000fe40000004100 */
[----:B------:R-:W-:Y:S01]  /*5db0*/  FFMA R8, R49, R0, R8 ;  /* 0x0000000031087223 */ /* 0x000fe20000000008 */
[----:B------:R-:W-:Y:S02]  /*5dc0*/  HADD2.F32 R0, -RZ, R61.H1_H1 ;  /* 0x3000003dff007230 */ /* 0x000fe40000004100 */
[C---:B------:R-:W-:Y:S01]  /*5dd0*/  FMUL R19, R47.reuse, R19 ;  /* 0x000000132f137220 */ /* 0x040fe20000400000 */
[----:B------:R-:W-:Y:S01]  /*5de0*/  FMUL R23, R47, R23 ;  /* 0x000000172f177220 */ /* 0x000fe20000400000 */
[C---:B------:R-:W-:Y:S01]  /*5df0*/  FFMA R9, R49.reuse, R2, R9 ;  /* 0x0000000231097223 */ /* 0x040fe20000000009 */
[C---:B------:R-:W-:Y:S01]  /*5e00*/  FFMA R10, R49.reuse, R3, R10 ;  /* 0x00000003310a7223 */ /* 0x040fe2000000000a */
[----:B------:R-:W-:Y:S01]  /*5e10*/  FFMA R15, R49, R0, R15 ;  /* 0x00000000310f7223 */ /* 0x000fe2000000000f */
[--C-:B------:R-:W-:Y:S02]  /*5e20*/  HADD2.F32 R2, -RZ, R62.reuse.H0_H0 ;  /* 0x2000003eff027230 */ /* 0x100fe40000004100 */
[----:B------:R-:W-:Y:S01]  /*5e30*/  FMUL R27, R47, R27 ;  /* 0x0000001b2f1b7220 */ /* 0x000fe20000400000 */
[----:B------:R-:W-:Y:S01]  /*5e40*/  HADD2.F32 R0, -RZ, R62.H1_H1 ;  /* 0x3000003eff007230 */ /* 0x000fe20000004100 */
[----:B------:R-:W-:Y:S01]  /*5e50*/  F2FP.F16.F32.PACK_AB R54, R5, R4 ;  /* 0x000000040536723e */ /* 0x000fe200000000ff */
[--C-:B------:R-:W-:Y:S02]  /*5e60*/  HADD2.F32 R3, -RZ, R63.reuse.H0_H0 ;  /* 0x2000003fff037230 */ /* 0x100fe40000004100 */
[C---:B------:R-:W-:Y:S01]  /*5e70*/  FFMA R12, R49.reuse, R2, R12 ;  /* 0x00000002310c7223 */ /* 0x040fe2000000000c */
[--C-:B------:R-:W-:Y:S02]  /*5e80*/  HADD2.F32 R2, -RZ, R68.reuse.H0_H0 ;  /* 0x20000044ff027230 */ /* 0x100fe40000004100 */
[C---:B------:R-:W-:Y:S01]  /*5e90*/  FFMA R13, R49.reuse, R0, R13 ;  /* 0x00000000310d7223 */ /* 0x040fe2000000000d */
[----:B------:R-:W-:Y:S02]  /*5ea0*/  HADD2.F32 R0, -RZ, R63.H1_H1 ;  /* 0x3000003fff007230 */ /* 0x000fe40000004100 */
[----:B------:R-:W-:Y:S01]  /*5eb0*/  FFMA R14, R49, R3, R14 ;  /* 0x00000003310e7223 */ /* 0x000fe2000000000e */
[----:B------:R-:W-:Y:S01]  /*5ec0*/  HADD2.F32 R3, -RZ, R68.H1_H1 ;  /* 0x30000044ff037230 */ /* 0x000fe20000004100 */
[----:B------:R-:W-:Y:S01]  /*5ed0*/  F2FP.F16.F32.PACK_AB R55, R11, R6 ;  /* 0x000000060b37723e */ /* 0x000fe200000000ff */
[----:B------:R-:W-:Y:S01]  /*5ee0*/  FMUL R31, R47, R31 ;  /* 0x0000001f2f1f7220 */ /* 0x000fe20000400000 */
[C---:B------:R-:W-:Y:S01]  /*5ef0*/  FFMA R19, R49.reuse, R0, R19 ;  /* 0x0000000031137223 */ /* 0x040fe20000000013 */
[--C-:B------:R-:W-:Y:S02]  /*5f00*/  HADD2.F32 R0, -RZ, R69.reuse.H0_H0 ;  /* 0x20000045ff007230 */ /* 0x100fe40000004100 */
[C---:B------:R-:W-:Y:S01]  /*5f10*/  FFMA R16, R49.reuse, R2, R16 ;  /* 0x0000000231107223 */ /* 0x040fe20000000010 */
[----:B------:R1:W-:Y:S01]  /*5f20*/  STS.128 [R100], R52 ;  /* 0x0000003464007388 */ /* 0x0003e20000000c00 */
[C---:B------:R-:W-:Y:S01]  /*5f30*/  FFMA R17, R49.reuse, R3, R17 ;  /* 0x0000000331117223 */ /* 0x040fe20000000011 */
[----:B------:R-:W-:Y:S02]  /*5f40*/  HADD2.F32 R2, -RZ, R69.H1_H1 ;  /* 0x30000045ff027230 */ /* 0x000fe40000004100 */
[----:B------:R-:W-:Y:S01]  /*5f50*/  FFMA R18, R49, R0, R18 ;  /* 0x0000000031127223 */ /* 0x000fe20000000012 */
[--C-:B------:R-:W-:Y:S01]  /*5f60*/  HADD2.F32 R0, -RZ, R70.reuse.H0_H0 ;  /* 0x20000046ff007230 */ /* 0x100fe20000004100 */
[----:B------:R-:W-:Y:S01]  /*5f70*/  F2FP.F16.F32.PACK_AB R8, R9, R8 ;  /* 0x000000080908723e */ /* 0x000fe200000000ff */
[--C-:B------:R-:W-:Y:S02]  /*5f80*/  HADD2.F32 R3, -RZ, R71.reuse.H0_H0 ;  /* 0x20000047ff037230 */ /* 0x100fe40000004100 */
[C---:B------:R-:W-:Y:S01]  /*5f90*/  FFMA R23, R49.reuse, R2, R23 ;  /* 0x0000000231177223 */ /* 0x040fe20000000017 */
[----:B------:R-:W-:Y:S02]  /*5fa0*/  HADD2.F32 R2, -RZ, R70.H1_H1 ;  /* 0x30000046ff027230 */ /* 0x000fe40000004100 */
[----:B------:R-:W-:Y:S01]  /*5fb0*/  FFMA R20, R49, R0, R20 ;  /* 0x0000000031147223 */ /* 0x000fe20000000014 */
[----:B------:R-:W-:Y:S01]  /*5fc0*/  HADD2.F32 R0, -RZ, R71.H1_H1 ;  /* 0x30000047ff007230 */ /* 0x000fe20000004100 */
[----:B------:R-:W-:Y:S01]  /*5fd0*/  F2FP.F16.F32.PACK_AB R9, R15, R10 ;  /* 0x0000000a0f09723e */ /* 0x000fe200000000ff */
[----:B------:R-:W-:Y:S02]  /*5fe0*/  HADD2.F32 R4, -RZ, R79.H0_H0 ;  /* 0x2000004fff047230 */ /* 0x000fe40000004100 */
[C---:B------:R-:W-:Y:S01]  /*5ff0*/  FFMA R21, R49.reuse, R2, R21 ;  /* 0x0000000231157223 */ /* 0x040fe20000000015 */
[C---:B------:R-:W-:Y:S01]  /*6000*/  FFMA R22, R49.reuse, R3, R22 ;  /* 0x0000000331167223 */ /* 0x040fe20000000016 */
[----:B------:R-:W-:Y:S01]  /*6010*/  FFMA R27, R49, R0, R27 ;  /* 0x00000000311b7223 */ /* 0x000fe2000000001b */
[--C-:B------:R-:W-:Y:S01]  /*6020*/  HADD2.F32 R2, -RZ, R76.reuse.H0_H0 ;  /* 0x2000004cff027230 */ /* 0x100fe20000004100 */
[----:B------:R-:W-:Y:S01]  /*6030*/  F2FP.F16.F32.PACK_AB R10, R13, R12 ;  /* 0x0000000c0d0a723e */ /* 0x000fe200000000ff */
[----:B------:R-:W-:Y:S01]  /*6040*/  HADD2.F32 R0, -RZ, R76.H1_H1 ;  /* 0x3000004cff007230 */ /* 0x000fe20000004100 */
[----:B------:R-:W-:Y:S01]  /*6050*/  F2FP.F16.F32.PACK_AB R11, R19, R14 ;  /* 0x0000000e130b723e */ /* 0x000fe200000000ff */
[--C-:B------:R-:W-:Y:S02]  /*6060*/  HADD2.F32 R3, -RZ, R77.reuse.H0_H0 ;  /* 0x2000004dff037230 */ /* 0x100fe40000004100 */
[C---:B------:R-:W-:Y:S01]  /*6070*/  FFMA R24, R49.reuse, R2, R24 ;  /* 0x0000000231187223 */ /* 0x040fe20000000018 */
[--C-:B------:R-:W-:Y:S02]  /*6080*/  HADD2.F32 R2, -RZ, R78.reuse.H0_H0 ;  /* 0x2000004eff027230 */ /* 0x100fe40000004100 */
[C---:B------:R-:W-:Y:S01]  /*6090*/  FFMA R25, R49.reuse, R0, R25 ;  /* 0x0000000031197223 */ /* 0x040fe20000000019 */
[----:B------:R1:W-:Y:S01]  /*60a0*/  STS.128 [R99+0x10], R8 ;  /* 0x0000100863007388 */ /* 0x0003e20000000c00 */
[----:B------:R-:W-:Y:S02]  /*60b0*/  HADD2.F32 R0, -RZ, R77.H1_H1 ;  /* 0x3000004dff007230 */ /* 0x000fe40000004100 */
[----:B------:R-:W-:Y:S01]  /*60c0*/  FFMA R26, R49, R3, R26 ;  /* 0x00000003311a7223 */ /* 0x000fe2000000001a */
[----:B------:R-:W-:Y:S01]  /*60d0*/  HADD2.F32 R3, -RZ, R78.H1_H1 ;  /* 0x3000004eff037230 */ /* 0x000fe20000004100 */
[----:B------:R-:W-:Y:S01]  /*60e0*/  F2FP.F16.F32.PACK_AB R16, R17, R16 ;  /* 0x000000101110723e */ /* 0x000fe200000000ff */
[----:B------:R-:W-:Y:S01]  /*60f0*/  HADD2.F32 R5, -RZ, R79.H1_H1 ;  /* 0x3000004fff057230 */ /* 0x000fe20000004100 */
[----:B------:R-:W-:Y:S01]  /*6100*/  F2FP.F16.F32.PACK_AB R17, R23, R18 ;  /* 0x000000121711723e */ /* 0x000fe200000000ff */
[----:B------:R-:W-:Y:S01]  /*6110*/  FFMA R31, R49, R0, R31 ;  /* 0x00000000311f7223 */ /* 0x000fe2000000001f */
[----:B------:R-:W-:Y:S01]  /*6120*/  FMUL R35, R47, R35 ;  /* 0x000000232f237220 */ /* 0x000fe20000400000 */
[----:B------:R-:W-:Y:S01]  /*6130*/  F2FP.F16.F32.PACK_AB R18, R21, R20 ;  /* 0x000000141512723e */ /* 0x000fe200000000ff */
[----:B------:R-:W-:Y:S01]  /*6140*/  FFMA R28, R49, R2, R28 ;  /* 0x00000002311c7223 */ /* 0x000fe2000000001c */
[----:B------:R-:W-:Y:S01]  /*6150*/  F2FP.F16.F32.PACK_AB R19, R27, R22 ;  /* 0x000000161b13723e */ /* 0x000fe200000000ff */
[C---:B------:R-:W-:Y:S01]  /*6160*/  FFMA R29, R49.reuse, R3, R29 ;  /* 0x00000003311d7223 */ /* 0x040fe2000000001d */
[C---:B------:R-:W-:Y:S01]  /*6170*/  FFMA R30, R49.reuse, R4, R30 ;  /* 0x00000004311e7223 */ /* 0x040fe2000000001e */
[----:B------:R-:W-:Y:S01]  /*6180*/  FFMA R35, R49, R5, R35 ;  /* 0x0000000531237223 */ /* 0x000fe20000000023 */
[----:B------:R-:W-:Y:S01]  /*6190*/  F2FP.F16.F32.PACK_AB R24, R25, R24 ;  /* 0x000000181918723e */ /* 0x000fe200000000ff */
[----:B------:R1:W-:Y:S01]  /*61a0*/  STS.128 [R98+0x20], R16 ;  /* 0x0000201062007388 */ /* 0x0003e20000000c00 */
[----:B------:R-:W-:Y:S02]  /*61b0*/  F2FP.F16.F32.PACK_AB R25, R31, R26 ;  /* 0x0000001a1f19723e */ /* 0x000fe400000000ff */
[----:B------:R-:W-:Y:S02]  /*61c0*/  F2FP.F16.F32.PACK_AB R26, R29, R28 ;  /* 0x0000001c1d1a723e */ /* 0x000fe400000000ff */
[----:B------:R-:W-:Y:S05]  /*61d0*/  F2FP.F16.F32.PACK_AB R27, R35, R30 ;  /* 0x0000001e231b723e */ /* 0x000fea00000000ff */
[----:B------:R1:W-:Y:S01]  /*61e0*/  STS.128 [R106+0x30], R24 ;  /* 0x000030186a007388 */ /* 0x0003e20000000c00 */
[----:B------:R-:W-:Y:S01]  /*61f0*/  @!PT LDS RZ, [RZ] ;  /* 0x00000000fffff984 */ /* 0x000fe20000000800 */
[----:B------:R-:W-:Y:S01]  /*6200*/  @!PT LDS RZ, [RZ] ;  /* 0x00000000fffff984 */ /* 0x000fe20000000800 */
[----:B------:R-:W-:Y:S01]  /*6210*/  @!PT LDS RZ, [RZ] ;  /* 0x00000000fffff984 */ /* 0x000fe20000000800 */
[----:B------:R-:W-:Y:S01]  /*6220*/  @!PT LDS RZ, [RZ] ;  /* 0x00000000fffff984 */ /* 0x000fe20000000800 */
[----:B------:R2:W-:Y:S07]  /*6230*/  MEMBAR.ALL.CTA ;  /* 0x0000000000007992 */ /* 0x0005ee0000008000 */
[----:B--2---:R-:W2:Y:S02]  /*6240*/  FENCE.VIEW.ASYNC.S ;  /* 0x00000000000073c6 */ /* 0x004ea40000000000 */
[----:B--2---:R-:W-:Y:S06]  /*6250*/  BAR.SYNC.DEFER_BLOCKING 0x1, 0x80 ;  /* 0x0042000000007b1d */ /* 0x004fec0000010000 */
[----:B------:R-:W-:Y:S05]  /*6260*/  @P0 BRA `(.L_x_98) ;  /* 0x0000000000280947 */ /* 0x000fea0003800000 */
[----:B------:R-:W-:Y:S02]  /*6270*/  UIADD3 UR4, UPT, UPT, UR48, 0x200, URZ ;  /* 0x0000020030047890 */ /* 0x000fe4000fffe0ff */
[----:B------:R-:W-:Y:S01]  /*6280*/  UIADD3 UR6, UP0, UPT, UR52, 0x680, URZ ;  /* 0x0000068034067890 */ /* 0x000fe2000ff1e0ff */
[----:B------:R-:W-:Y:S03]  /*6290*/  UMOV UR43, UR36 ;  /* 0x00000024002b7c82 */ /* 0x000fe60008000000 */
[----:B------:R-:W-:Y:S01]  /*62a0*/  MOV R93, UR4 ;  /* 0x00000004005d7c02 */ /* 0x000fe20008000f00 */
[----:B------:R-:W-:Y:S03]  /*62b0*/  UIADD3.X UR7, UPT, UPT, URZ, UR53, URZ, UP0, !UPT ;  /* 0x00000035ff077290 */ /* 0x000fe600087fe4ff */
[----:B------:R-:W-:Y:S11]  /*62c0*/  R2UR UR40, R93 ;  /* 0x000000005d2872ca */ /* 0x000ff600000e0000 */
[----:B------:R-:W-:Y:S02]  /*62d0*/  @!UPT UIADD3 URZ, UPT, UPT, URZ, URZ, URZ ;  /* 0x000000fffffff290 */ /* 0x000fe4000fffe0ff */
[----:B------:R2:W-:Y:S01]  /*62e0*/  UTMASTG.3D [UR40], [UR6] ;  /* 0x00000028060073b5 */ /* 0x0005e20008010000 */
[----:B------:R0:W-:Y:S01]  /*62f0*/  UTMACMDFLUSH ;  /* 0x00000000000079b7 */ /* 0x0001e20000000000 */
[----:B--2---:R-:W-:Y:S04]  /*6300*/  DEPBAR.LE SB0, 0x1 ;  /* 0x000080400000791a */ /* 0x004fe80000000000 */
.L_x_98:
[----:B------:R-:W-:Y:S05]  /*6310*/  BSYNC.RECONVERGENT B0 ;  /* 0x0000000000007941 */ /* 0x000fea0003800200 */
.L_x_97:
[----:B------:R-:W-:Y:S01]  /*6320*/  BAR.SYNC.DEFER_BLOCKING 0x1, 0x80 ;  /* 0x0042000000007b1d */ /* 0x000fe20000010000 */
[----:B------:R-:W-:Y:S01]  /*6330*/  ISETP.NE.AND P1, PT, R107, RZ, PT ;  /* 0x000000ff6b00720c */ /* 0x000fe20003f25270 */
[----:B------:R-:W-:Y:S01]  /*6340*/  UISETP.NE.AND UP0, UPT, UR49, URZ, UPT ;  /* 0x000000ff3100728c */ /* 0x000fe2000bf05270 */
[----:B------:R-:W-:Y:S11]  /*6350*/  LEA R2, R65, UR48, 0x3 ;  /* 0x0000003041027c11 */ /* 0x000ff6000f8e18ff */
[----:B------:R-:W-:Y:S01]  /*6360*/  @P1 SHF.L.U32 R3, R97, 0x1f, RZ ;  /* 0x0000001f61031819 */ /* 0x000fe200000006ff */
[----:B------:R-:W-:Y:S06]  /*6370*/  BRA.U !UP0, `(.L_x_99) ;  /* 0x0000000108247547 */ /* 0x000fec000b800000 */
[----:B------:R-:W-:Y:S01]  /*6380*/  IMAD.U32 R4, RZ, RZ, UR51 ;  /* 0x00000033ff047e24 */ /* 0x000fe2000f8e00ff */
[----:B------:R-:W-:Y:S01]  /*6390*/  MOV R0, UR37 ;  /* 0x0000002500007c02 */ /* 0x000fe20008000f00 */
[----:B------:R-:W-:Y:S03]  /*63a0*/  UIADD3 UR51, UPT, UPT, UR51, 0x1, URZ ;  /* 0x0000000133337890 */ /* 0x000fe6000fffe0ff */
[----:B------:R-:W-:Y:S01]  /*63b0*/  @P1 LEA R4, R4, UR48, 0x3 ;  /* 0x0000003004041c11 */ /* 0x000fe2000f8e18ff */
[----:B------:R-:W-:Y:S04]  /*63c0*/  UISETP.NE.AND UP0, UPT, UR51, 0x4, UPT ;  /* 0x000000043300788c */ /* 0x000fe8000bf05270 */
[----:B------:R-:W-:Y:S01]  /*63d0*/  @P1 VIADD R4, R4, 0x50 ;  /* 0x0000005004041836 */ /* 0x000fe20000000000 */
[----:B------:R-:W-:Y:S04]  /*63e0*/  USEL UR51, UR51, URZ, UP0 ;  /* 0x000000ff33337287 */ /* 0x000fe80008000000 */
[----:B------:R-:W-:Y:S04]  /*63f0*/  @P1 PRMT R0, R0, 0x654, R4 ;  /* 0x0000065400001816 */ /* 0x000fe80000000004 */
[----:B------:R2:W-:Y:S04]  /*6400*/  @P1 SYNCS.ARRIVE.TRANS64.RED.A1T0 RZ, [R0+URZ], RZ ;  /* 0x000000ff00ff19a7 */ /* 0x0005e800081004ff */
.L_x_99:
[----:B------:R-:W4:Y:S01]  /*6410*/  @P1 SYNCS.PHASECHK.TRANS64.TRYWAIT P0, [R2+URZ+0x30], R3 ;  /* 0x00003003020015a7 */ /* 0x000f2200080011ff */
[----:B------:R-:W-:Y:S01]  /*6420*/  BSSY B1, `(.L_x_100) ;  /* 0x0000016000017945 */ /* 0x000fe20003800000 */
[----:B----4-:R-:W-:Y:S03]  /*6430*/  @P1 SEL R66, RZ, 0x1, !P0 ;  /* 0x00000001ff421807 */ /* 0x010fe60004000000 */
[----:B------:R-:W-:Y:S05]  /*6440*/  @!P1 BRA `(.L_x_101) ;  /* 0x00000000004c9947 */ /* 0x000fea0003800000 */
[----:B------:R-:W-:Y:S01]  /*6450*/  ISETP.NE.AND P0, PT, R66, RZ, PT ;  /* 0x000000ff4200720c */ /* 0x000fe20003f05270 */
[----:B------:R-:W-:Y:S01]  /*6460*/  BSSY B0, `(.L_x_102) ;  /* 0x000000b000007945 */ /* 0x000fe20003800000 */
[----:B------:R-:W-:Y:S11]  /*6470*/  ISETP.NE.AND P1, PT, R67, RZ, PT ;  /* 0x000000ff4300720c */ /* 0x000ff60003f25270 */
[----:B------:R-:W-:Y:S02]  /*6480*/  @!UPT UIADD3 URZ, UPT, UPT, URZ, URZ, URZ ;  /* 0x000000fffffff290 */ /* 0x000fe4000fffe0ff */
[C---:B------:R-:W-:Y:S01]  /*6490*/  @P1 IMAD R6, R65.reuse, 0x2000, R100 ;  /* 0x0000200041061824 */ /* 0x040fe200078e0264 */
[C---:B------:R-:W-:Y:S01]  /*64a0*/  @P1 LEA R4, R65.reuse, R98, 0xd ;  /* 0x0000006241041211 */ /* 0x040fe200078e68ff */
[C---:B------:R-:W-:Y:S02]  /*64b0*/  @P1 IMAD R5, R65.reuse, 0x2000, R99 ;  /* 0x0000200041051824 */ /* 0x040fe400078e0263 */
[----:B------:R-:W-:Y:S01]  /*64c0*/  @P1 IMAD R3, R65, 0x2000, R106 ;  /* 0x0000200041031824 */ /* 0x000fe200078e026a */
[----:B------:R-:W-:Y:S06]  /*64d0*/  @P0 BRA `(.L_x_103) ;  /* 0x00000000000c0947 */ /* 0x000fec0003800000 */
[----:B--2---:R-:W-:Y:S04]  /*64e0*/  SHF.L.U32 R0, R97, 0x1f, RZ ;  /* 0x0000001f61007819 */ /* 0x004fe800000006ff */
[----:B------:R-:W2:Y:S02]  /*64f0*/  SYNCS.PHASECHK.TRANS64.TRYWAIT P0, [R2+URZ+0x30], R0 ;  /* 0x00003000020075a7 */ /* 0x000ea400080011ff */
[----:B--2---:R-:W-:Y:S05]  /*6500*/  @!P0 BRA `(.L_x_104) ;  /* 0x00000030004c8947 */ /* 0x004fea0003800000 */
.L_x_103:
[----:B------:R-:W-:Y:S05]  /*6510*/  BSYNC B0 ;  /* 0x0000000000007941 */ /* 0x000fea0003800000 */
.L_x_102:
[----:B------:R-:W-:Y:S02]  /*6520*/  ISETP.NE.AND P0, PT, R67, RZ, PT ;  /* 0x000000ff4300720c */ /* 0x000fe40003f05270 */
[----:B------:R-:W-:Y:S11]  /*6530*/  IADD3 R65, PT, PT, R65, 0x1, RZ ;  /* 0x0000000141417810 */ /* 0x000ff60007ffe0ff */
[----:B------:R4:W1:Y:S04]  /*6540*/  @P0 LDS.128 R56, [R6] ;  /* 0x0000000006380984 */ /* 0x0008680000000c00 */
[----:B------:R4:W1:Y:S04]  /*6550*/  @P0 LDS.128 R60, [R5+0x10] ;  /* 0x00001000053c0984 */ /* 0x0008680000000c00 */
[----:B------:R4:W1:Y:S04]  /*6560*/  @P0 LDS.128 R68, [R4+0x20] ;  /* 0x0000200004440984 */ /* 0x0008680000000c00 */
[----:B------:R4:W1:Y:S02]  /*6570*/  @P0 LDS.128 R76, [R3+0x30] ;  /* 0x00003000034c0984 */ /* 0x0008640000000c00 */
.L_x_101:
[----:B------:R-:W-:Y:S05]  /*6580*/  BSYNC B1 ;  /* 0x0000000000017941 */ /* 0x000fea0003800000 */
.L_x_100:
[----:B--2---:R-:W-:Y:S05]  /*6590*/  VIADD R0, R48, 0x20 ;  /* 0x0000002030007836 */ /* 0x004fea0000000000 */
[----:B------:R-:W-:Y:S04]  /*65a0*/  SHF.R.U32.HI R0, RZ, 0x15, R0 ;  /* 0x00000015ff007819 */ /* 0x000fe80000011600 */
[----:B------:R-:W-:Y:S11]  /*65b0*/  LOP3.LUT P0, RZ, R0, 0x3, R92, 0x48, !PT ;  /* 0x0000000300ff7812 */ /* 0x000ff6000780485c */
[----:B------:R-:W-:Y:S02]  /*65c0*/  @!UPT UIADD3 URZ, UPT, UPT, URZ, URZ, URZ ;  /* 0x000000fffffff290 */ /* 0x000fe4000fffe0ff */
[----:B------:R-:W-:Y:S05]  /*65d0*/  @!P0 BRA `(.L_x_105) ;  /* 0x0000000000408947 */ /* 0x000fea0003800000 */
[----:B------:R-:W2:Y:S01]  /*65e0*/  LDCU.64 UR8, c[0x4][0x70] ;  /* 0x01000e00ff0877ac */ /* 0x000ea20008000a00 */
[----:B----4-:R-:W-:Y:S01]  /*65f0*/  MOV R3, 0x0 ;  /* 0x0000000000037802 */ /* 0x010fe20000000f00 */
[----:B------:R-:W-:Y:S02]  /*6600*/  HFMA2 R12, -RZ, RZ, 0, 5.9604644775390625e-08 ;  /* 0x00000001ff0c7431 */ /* 0x000fe400000001ff */
[----:B-1----:R-:W-:Y:S02]  /*6610*/  IMAD.MOV.U32 R8, RZ, RZ, 0x192 ;  /* 0x00000192ff087424 */ /* 0x002fe400078e00ff */
[----:B------:R-:W-:Y:S01]  /*6620*/  IMAD.MOV.U32 R13, RZ, RZ, RZ ;  /* 0x000000ffff0d7224 */ /* 0x000fe200078e00ff */
[----:B------:R-:W1:Y:S01]  /*6630*/  LDCU.64 UR6, c[0x4][0x78] ;  /* 0x01000f00ff0677ac */ /* 0x000e620008000a00 */
[----:B------:R-:W4:Y:S01]  /*6640*/  LDC.64 R2, c[0x4][R3] ;  /* 0x0100000003027b82 */ /* 0x000f220000000a00 */
[----:B------:R-:W5:Y:S01]  /*6650*/  LDCU.64 UR4, c[0x4][0x10] ;  /* 0x01000200ff0477ac */ /* 0x000f620008000a00 */
[----:B--2---:R-:W-:Y:S01]  /*6660*/  MOV R5, UR9 ;  /* 0x0000000900057c02 */ /* 0x004fe20008000f00 */
[----:B------:R-:W-:Y:S01]  /*6670*/  IMAD.U32 R4, RZ, RZ, UR8 ;  /* 0x00000008ff047e24 */ /* 0x000fe2000f8e00ff */
[----:B-1----:R-:W-:Y:S01]  /*6680*/  MOV R7, UR7 ;  /* 0x0000000700077c02 */ /* 0x002fe20008000f00 */
[----:B------:R-:W-:Y:S01]  /*6690*/  IMAD.U32 R6, RZ, RZ, UR6 ;  /* 0x00000006ff067e24 */ /* 0x000fe2000f8e00ff */
[----:B-----5:R-:W-:Y:S01]  /*66a0*/  MOV R11, UR5 ;  /* 0x00000005000b7c02 */ /* 0x020fe20008000f00 */
[----:B------:R-:W-:Y:S02]  /*66b0*/  IMAD.U32 R10, RZ, RZ, UR4 ;  /* 0x00000004ff0a7e24 */ /* 0x000fe4000f8e00ff */
[----:B------:R-:W-:Y:S07]  /*66c0*/  LEPC R20, `(.L_x_105) ;  /* 0x000000001014794e */ /* 0x000fee0000000000 */
[----:B---34-:R-:W-:Y:S05]  /*66d0*/  CALL.ABS.NOINC R2 ;  /* 0x0000000002007343 */ /* 0x018fea0003c00000 */
.L_x_105:
[----:B------:R-:W-:Y:S05]  /*66e0*/  WARPSYNC.ALL ;  /* 0x0000000000007948 */ /* 0x000fea0003800000 */
[----:B------:R-:W-:Y:S01]  /*66f0*/  R2UR UR4, R48 ;  /* 0x00000000300472ca */ /* 0x000fe200000e0000 */
[--C-:B-1--4-:R-:W-:Y:S01]  /*6700*/  HADD2.F32 R3, -RZ, R56.reuse.H0_H0 ;  /* 0x20000038ff037230 */ /* 0x112fe20000004100 */
[----:B------:R-:W-:Y:S01]  /*6710*/  ISETP.NE.AND P6, PT, R107, RZ, PT ;  /* 0x000000ff6b00720c */ /* 0x000fe20003fc5270 */
[--C-:B------:R-:W-:Y:S01]  /*6720*/  HADD2.F32 R51, -RZ, R57.reuse.H1_H1 ;  /* 0x30000039ff337230 */ /* 0x100fe20000004100 */
[----:B------:R-:W-:Y:S01]  /*6730*/  MOV R50, UR51 ;  /* 0x0000003300327c02 */ /* 0x000fe20008000f00 */
[----:B------:R-:W-:Y:S01]  /*6740*/  BSSY.RECONVERGENT B0, `(.L_x_106) ;  /* 0x000008c000007945 */ /* 0x000fe20003800200 */
[----:B------:R-:W-:Y:S02]  /*6750*/  MOV R72, UR37 ;  /* 0x0000002500487c02 */ /* 0x000fe40008000f00 */
[----:B------:R-:W-:Y:S05]  /*6760*/  ISETP.NE.AND P0, PT, R102, RZ, PT ;  /* 0x000000ff6600720c */ /* 0x000fea0003f05270 */
[----:B------:R-:W1:Y:S02]  /*6770*/  LDTM.x32 R4, tmem[UR4+0x20] ;  /* 0x00002004000479ee */ /* 0x000e6400082c0000 */
[----:B------:R-:W-:Y:S04]  /*6780*/  @P6 LEA R50, R50, UR48, 0x3 ;  /* 0x0000003032326c11 */ /* 0x000fe8000f8e18ff */
[----:B------:R-:W-:Y:S04]  /*6790*/  @P6 IADD3 R50, PT, PT, R50, 0x50, RZ ;  /* 0x0000005032326810 */ /* 0x000fe80007ffe0ff */
[----:B------:R-:W-:Y:S01]  /*67a0*/  @P6 PRMT R72, R72, 0x654, R50 ;  /* 0x0000065448486816 */ /* 0x000fe20000000032 */
[----:B------:R-:W-:Y:S02]  /*67b0*/  HADD2.F32 R50, -RZ, R57.H0_H0 ;  /* 0x20000039ff327230 */ /* 0x000fe40000004100 */
[C---:B-1----:R-:W-:Y:S01]  /*67c0*/  FMUL R0, R47.reuse, R4 ;  /* 0x000000042f007220 */ /* 0x042fe20000400000 */
[----:B------:R-:W-:Y:S02]  /*67d0*/  HADD2.F32 R4, -RZ, R56.H1_H1 ;  /* 0x30000038ff047230 */ /* 0x000fe40000004100 */
[C---:B------:R-:W-:Y:S01]  /*67e0*/  FMUL R2, R47.reuse, R5 ;  /* 0x000000052f027220 */ /* 0x040fe20000400000 */
[----:B------:R-:W-:Y:S01]  /*67f0*/  FMUL R7, R47, R7 ;  /* 0x000000072f077220 */ /* 0x000fe20000400000 */
[----:B------:R-:W-:Y:S01]  /*6800*/  FFMA R0, R49, R3, R0 ;  /* 0x0000000331007223 */ /* 0x000fe20000000000 */
[----:B------:R-:W-:Y:S01]  /*6810*/  FMUL R3, R47, R6 ;  /* 0x000000062f037220 */ /* 0x000fe20000400000 */
[----:B------:R-:W-:Y:S01]  /*6820*/  FFMA R2, R49, R4, R2 ;  /* 0x0000000431027223 */ /* 0x000fe20000000002 */
[C---:B------:R-:W-:Y:S01]  /*6830*/  FMUL R4, R47.reuse, R8 ;  /* 0x000000082f047220 */ /* 0x040fe20000400000 */
[----:B------:R-:W-:Y:S01]  /*6840*/  FMUL R8, R47, R12 ;  /* 0x0000000c2f087220 */ /* 0x000fe20000400000 */
[----:B------:R-:W-:Y:S01]  /*6850*/  FFMA R3, R49, R50, R3 ;  /* 0x0000003231037223 */ /* 0x000fe20000000003 */
[C---:B------:R-:W-:Y:S01]  /*6860*/  FMUL R12, R47.reuse, R16 ;  /* 0x000000102f0c7220 */ /* 0x040fe20000400000 */
[C---:B------:R-:W-:Y:S01]  /*6870*/  FMUL R16, R47.reuse, R20 ;  /* 0x000000142f107220 */ /* 0x040fe20000400000 */
[C---:B------:R-:W-:Y:S01]  /*6880*/  FMUL R20, R47.reuse, R24 ;  /* 0x000000182f147220 */ /* 0x040fe20000400000 */
[C---:B------:R-:W-:Y:S01]  /*6890*/  FMUL R24, R47.reuse, R28 ;  /* 0x0000001c2f187220 */ /* 0x040fe20000400000 */
[C---:B------:R-:W-:Y:S01]  /*68a0*/  FMUL R28, R47.reuse, R32 ;  /* 0x000000202f1c7220 */ /* 0x040fe20000400000 */
[--C-:B------:R-:W-:Y:S01]  /*68b0*/  HADD2.F32 R32, -RZ, R58.reuse.H0_H0 ;  /* 0x2000003aff207230 */ /* 0x100fe20000004100 */
[----:B------:R-:W-:Y:S01]  /*68c0*/  F2FP.F16.F32.PACK_AB R52, R2, R0 ;  /* 0x000000000234723e */ /* 0x000fe200000000ff */
[----:B------:R-:W-:Y:S02]  /*68d0*/  HADD2.F32 R0, -RZ, R58.H1_H1 ;  /* 0x3000003aff007230 */ /* 0x000fe40000004100 */
[----:B------:R-:W-:Y:S01]  /*68e0*/  FMUL R5, R47, R9 ;  /* 0x000000092f057220 */ /* 0x000fe20000400000 */
[--C-:B------:R-:W-:Y:S02]  /*68f0*/  HADD2.F32 R2, -RZ, R59.reuse.H0_H0 ;  /* 0x2000003bff027230 */ /* 0x100fe40000004100 */
[C---:B------:R-:W-:Y:S01]  /*6900*/  FFMA R7, R49.reuse, R51, R7 ;  /* 0x0000003331077223 */ /* 0x040fe20000000007 */
[C---:B------:R-:W-:Y:S01]  /*6910*/  FFMA R4, R49.reuse, R32, R4 ;  /* 0x0000002031047223 */ /* 0x040fe20000000004 */
[----:B------:R-:W-:Y:S02]  /*6920*/  HADD2.F32 R32, -RZ, R59.H1_H1 ;  /* 0x3000003bff207230 */ /* 0x000fe40000004100 */
[----:B------:R-:W-:Y:S01]  /*6930*/  FFMA R5, R49, R0, R5 ;  /* 0x0000000031057223 */ /* 0x000fe20000000005 */
[--C-:B------:R-:W-:Y:S01]  /*6940*/  HADD2.F32 R0, -RZ, R60.reuse.H0_H0 ;  /* 0x2000003cff007230 */ /* 0x100fe20000004100 */
[----:B------:R-:W-:Y:S01]  /*6950*/  F2FP.F16.F32.PACK_AB R53, R7, R3 ;  /* 0x000000030735723e */ /* 0x000fe200000000ff */
[----:B------:R-:W-:Y:S01]  /*6960*/  FMUL R6, R47, R10 ;  /* 0x0000000a2f067220 */ /* 0x000fe20000400000 */
[--C-:B------:R-:W-:Y:S01]  /*6970*/  HADD2.F32 R3, -RZ, R61.reuse.H0_H0 ;  /* 0x2000003dff037230 */ /* 0x100fe20000004100 */
[----:B------:R-:W-:Y:S01]  /*6980*/  F2FP.F16.F32.PACK_AB R54, R5, R4 ;  /* 0x000000040536723e */ /* 0x000fe200000000ff */
[----:B------:R-:W-:Y:S01]  /*6990*/  FMUL R11, R47, R11 ;  /* 0x0000000b2f0b7220 */ /* 0x000fe20000400000 */
[----:B------:R-:W-:Y:S01]  /*69a0*/  FFMA R6, R49, R2, R6 ;  /* 0x0000000231067223 */ /* 0x000fe20000000006 */
[----:B------:R-:W-:Y:S02]  /*69b0*/  HADD2.F32 R2, -RZ, R60.H1_H1 ;  /* 0x3000003cff027230 */ /* 0x000fe40000004100 */
[----:B------:R-:W-:Y:S01]  /*69c0*/  FMUL R9, R47, R13 ;  /* 0x0000000d2f097220 */ /* 0x000fe20000400000 */
[C---:B------:R-:W-:Y:S01]  /*69d0*/  FFMA R11, R49.reuse, R32, R11 ;  /* 0x00000020310b7223 */ /* 0x040fe2000000000b */
[----:B------:R-:W-:Y:S01]  /*69e0*/  FFMA R8, R49, R0, R8 ;  /* 0x0000000031087223 */ /* 0x000fe20000000008 */
[C---:B------:R-:W-:Y:S01]  /*69f0*/  FMUL R10, R47.reuse, R14 ;  /* 0x0000000e2f0a7220 */ /* 0x040fe20000400000 */
[----:B------:R-:W-:Y:S02]  /*6a00*/  HADD2.F32 R0, -RZ, R61.H1_H1 ;  /* 0x3000003dff007230 */ /* 0x000fe40000004100 */
[----:B------:R-:W-:Y:S01]  /*6a10*/  FMUL R15, R47, R15 ;  /* 0x0000000f2f0f7220 */ /* 0x000fe20000400000 */
[C---:B------:R-:W-:Y:S01]  /*6a20*/  FFMA R9, R49.reuse, R2, R9 ;  /* 0x0000000231097223 */ /* 0x040fe20000000009 */
[C---:B------:R-:W-:Y:S01]  /*6a30*/  FFMA R10, R49.reuse, R3, R10 ;  /* 0x00000003310a7223 */ /* 0x040fe2000000000a */
[--C-:B------:R-:W-:Y:S02]  /*6a40*/  HADD2.F32 R2, -RZ, R62.reuse.H0_H0 ;  /* 0x2000003eff027230 */ /* 0x100fe40000004100 */
[----:B------:R-:W-:Y:S01]  /*6a50*/  FFMA R15, R49, R0, R15 ;  /* 0x00000000310f7223 */ /* 0x000fe2000000000f */
[----:B------:R-:W-:Y:S02]  /*6a60*/  HADD2.F32 R3, -RZ, R62.H1_H1 ;  /* 0x3000003eff037230 */ /* 0x000fe40000004100 */
[C---:B------:R-:W-:Y:S01]  /*6a70*/  FMUL R13, R47.reuse, R17 ;  /* 0x000000112f0d7220 */ /* 0x040fe20000400000 */
[--C-:B------:R-:W-:Y:S02]  /*6a80*/  HADD2.F32 R0, -RZ, R63.reuse.H0_H0 ;  /* 0x2000003fff007230 */ /* 0x100fe40000004100 */
[----:B------:R-:W-:Y:S01]  /*6a90*/  FMUL R14, R47, R18 ;  /* 0x000000122f0e7220 */ /* 0x000fe20000400000 */
[C---:B------:R-:W-:Y:S01]  /*6aa0*/  FFMA R12, R49.reuse, R2, R12 ;  /* 0x00000002310c7223 */ /* 0x040fe2000000000c */
[C---:B------:R-:W-:Y:S01]  /*6ab0*/  FFMA R13, R49.reuse, R3, R13 ;  /* 0x00000003310d7223 */ /* 0x040fe2000000000d */
[----:B------:R-:W-:Y:S02]  /*6ac0*/  HADD2.F32 R2, -RZ, R63.H1_H1 ;  /* 0x3000003fff027230 */ /* 0x000fe40000004100 */
[----:B------:R-:W-:Y:S01]  /*6ad0*/  FFMA R14, R49, R0, R14 ;  /* 0x00000000310e7223 */ /* 0x000fe2000000000e */
[C---:B------:R-:W-:Y:S01]  /*6ae0*/  FMUL R19, R47.reuse, R19 ;  /* 0x000000132f137220 */ /* 0x040fe20000400000 */
[--C-:B------:R-:W-:Y:S02]  /*6af0*/  HADD2.F32 R0, -RZ, R68.reuse.H0_H0 ;  /* 0x20000044ff007230 */ /* 0x100fe40000004100 */
[----:B------:R-:W-:Y:S01]  /*6b00*/  FMUL R17, R47, R21 ;  /* 0x000000152f117220 */ /* 0x000fe20000400000 */
[--C-:B------:R-:W-:Y:S02]  /*6b10*/  HADD2.F32 R3, -RZ, R69.reuse.H0_H0 ;  /* 0x20000045ff037230 */ /* 0x100fe40000004100 */
[C---:B------:R-:W-:Y:S01]  /*6b20*/  FFMA R19, R49.reuse, R2, R19 ;  /* 0x0000000231137223 */ /* 0x040fe20000000013 */
[----:B------:R-:W-:Y:S02]  /*6b30*/  HADD2.F32 R2, -RZ, R68.H1_H1 ;  /* 0x30000044ff027230 */ /* 0x000fe40000004100 */
        /* <DEDUP_REMOVED lines=9> */
[----:B------:R-:W-:Y:S01]  /*6bd0*/  FMUL R21, R47, R25 ;  /* 0x000000192f157220 */ /* 0x000fe20000400000 */
[----:B------:R-:W-:Y:S01]  /*6be0*/  F2FP.F16.F32.PACK_AB R55, R11, R6 ;  /* 0x000000060b37723e */ /* 0x000fe200000000ff */
[--C-:B------:R-:W-:Y:S02]  /*6bf0*/  HADD2.F32 R3, -RZ, R71.reuse.H0_H0 ;  /* 0x20000047ff037230 */ /* 0x100fe40000004100 */
[----:B------:R-:W-:Y:S01]  /*6c00*/  FMUL R22, R47, R26 ;  /* 0x0000001a2f167220 */ /* 0x000fe20000400000 */
[C---:B------:R-:W-:Y:S01]  /*6c10*/  FFMA R20, R49.reuse, R2, R20 ;  /* 0x0000000231147223 */ /* 0x040fe20000000014 */
[C---:B------:R-:W-:Y:S01]  /*6c20*/  FFMA R21, R49.reuse, R0, R21 ;  /* 0x0000000031157223 */ /* 0x040fe20000000015 */
[----:B------:R1:W-:Y:S01]  /*6c30*/  STS.128 [R100+0x2000], R52 ;  /* 0x0020003464007388 */ /* 0x0003e20000000c00 */
[----:B------:R-:W-:Y:S02]  /*6c40*/  HADD2.F32 R0, -RZ, R71.H1_H1 ;  /* 0x30000047ff007230 */ /* 0x000fe40000004100 */
[----:B------:R-:W-:Y:S01]  /*6c50*/  FFMA R22, R49, R3, R22 ;  /* 0x0000000331167223 */ /* 0x000fe20000000016 */
[----:B------:R-:W-:Y:S01]  /*6c60*/  FMUL R27, R47, R27 ;  /* 0x0000001b2f1b7220 */ /* 0x000fe20000400000 */
[--C-:B------:R-:W-:Y:S01]  /*6c70*/  HADD2.F32 R2, -RZ, R76.reuse.H0_H0 ;  /* 0x2000004cff027230 */ /* 0x100fe20000004100 */
[----:B------:R-:W-:Y:S01]  /*6c80*/  F2FP.F16.F32.PACK_AB R8, R9, R8 ;  /* 0x000000080908723e */ /* 0x000fe200000000ff */
[----:B------:R-:W-:Y:S01]  /*6c90*/  HADD2.F32 R3, -RZ, R76.H1_H1 ;  /* 0x3000004cff037230 */ /* 0x000fe20000004100 */
[----:B------:R-:W-:Y:S01]  /*6ca0*/  F2FP.F16.F32.PACK_AB R9, R15, R10 ;  /* 0x0000000a0f09723e */ /* 0x000fe200000000ff */
[----:B------:R-:W-:Y:S01]  /*6cb0*/  FMUL R25, R47, R29 ;  /* 0x0000001d2f197220 */ /* 0x000fe20000400000 */
[--C-:B------:R-:W-:Y:S01]  /*6cc0*/  HADD2.F32 R4, -RZ, R77.reuse.H0_H0 ;  /* 0x2000004dff047230 */ /* 0x100fe20000004100 */
[----:B------:R-:W-:Y:S01]  /*6cd0*/  F2FP.F16.F32.PACK_AB R10, R13, R12 ;  /* 0x0000000c0d0a723e */ /* 0x000fe200000000ff */
[----:B------:R-:W-:Y:S01]  /*6ce0*/  FMUL R26, R47, R30 ;  /* 0x0000001e2f1a7220 */ /* 0x000fe20000400000 */
[----:B------:R-:W-:Y:S01]  /*6cf0*/  F2FP.F16.F32.PACK_AB R11, R19, R14 ;  /* 0x0000000e130b723e */ /* 0x000fe200000000ff */
[C---:B------:R-:W-:Y:S01]  /*6d00*/  FFMA R27, R49.reuse, R0, R27 ;  /* 0x00000000311b7223 */ /* 0x040fe2000000001b */
[C---:B------:R-:W-:Y:S01]  /*6d10*/  FFMA R24, R49.reuse, R2, R24 ;  /* 0x0000000231187223 */ /* 0x040fe20000000018 */
[----:B------:R-:W-:Y:S02]  /*6d20*/  HADD2.F32 R0, -RZ, R77.H1_H1 ;  /* 0x3000004dff007230 */ /* 0x000fe40000004100 */
[----:B------:R-:W-:Y:S01]  /*6d30*/  FFMA R25, R49, R3, R25 ;  /* 0x0000000331197223 */ /* 0x000fe20000000019 */
[----:B------:R1:W-:Y:S01]  /*6d40*/  STS.128 [R99+0x2010], R8 ;  /* 0x0020100863007388 */ /* 0x0003e20000000c00 */
[----:B------:R-:W-:Y:S01]  /*6d50*/  FMUL R31, R47, R31 ;  /* 0x0000001f2f1f7220 */ /* 0x000fe20000400000 */
[--C-:B------:R-:W-:Y:S02]  /*6d60*/  HADD2.F32 R2, -RZ, R78.reuse.H0_H0 ;  /* 0x2000004eff027230 */ /* 0x100fe40000004100 */
[----:B------:R-:W-:Y:S01]  /*6d70*/  FFMA R26, R49, R4, R26 ;  /* 0x00000004311a7223 */ /* 0x000fe2000000001a */
[----:B------:R-:W-:Y:S02]  /*6d80*/  HADD2.F32 R3, -RZ, R78.H1_H1 ;  /* 0x3000004eff037230 */ /* 0x000fe40000004100 */
[----:B------:R-:W-:Y:S01]  /*6d90*/  FMUL R29, R47, R33 ;  /* 0x000000212f1d7220 */ /* 0x000fe20000400000 */
[--C-:B------:R-:W-:Y:S01]  /*6da0*/  HADD2.F32 R4, -RZ, R79.reuse.H0_H0 ;  /* 0x2000004fff047230 */ /* 0x100fe20000004100 */
[----:B------:R-:W-:Y:S01]  /*6db0*/  F2FP.F16.F32.PACK_AB R16, R17, R16 ;  /* 0x000000101110723e */ /* 0x000fe200000000ff */
[----:B------:R-:W-:Y:S01]  /*6dc0*/  FMUL R30, R47, R34 ;  /* 0x000000222f1e7220 */ /* 0x000fe20000400000 */
        /* <DEDUP_REMOVED lines=14> */
[----:B------:R-:W-:Y:S02]  /*6eb0*/  F2FP.F16.F32.PACK_AB R27, R35, R30 ;  /* 0x0000001e231b723e */ /* 0x000fe400000000ff */
[----:B------:R-:W-:Y:S02]  /*6ec0*/  LEA R0, R65, UR48, 0x3 ;  /* 0x0000003041007c11 */ /* 0x000fe4000f8e18ff */
[----:B------:R-:W-:Y:S01]  /*6ed0*/  @P6 SHF.L.U32 R2, R97, 0x1f, RZ ;  /* 0x0000001f61026819 */ /* 0x000fe200000006ff */
        /* <DEDUP_REMOVED lines=9> */
[----:B------:R-:W-:Y:S02]  /*6f70*/  UIADD3 UR8, UP0, UPT, UR52, 0x680, URZ ;  /* 0x0000068034087890 */ /* 0x000fe4000ff1e0ff */
[----:B------:R-:W-:Y:S02]  /*6f80*/  UIADD3 UR5, UPT, UPT, UR41, 0x20, URZ ;  /* 0x0000002029057890 */ /* 0x000fe4000fffe0ff */
[----:B------:R-:W-:Y:S02]  /*6f90*/  UIADD3 UR4, UPT, UPT, UR48, 0x2200, URZ ;  /* 0x0000220030047890 */ /* 0x000fe4000fffe0ff */
[----:B------:R-:W-:Y:S01]  /*6fa0*/  UIADD3.X UR9, UPT, UPT, URZ, UR53, URZ, UP0, !UPT ;  /* 0x00000035ff097290 */ /* 0x000fe200087fe4ff */
[----:B------:R-:W-:Y:S01]  /*6fb0*/  UMOV UR6, UR42 ;  /* 0x0000002a00067c82 */ /* 0x000fe20008000000 */
[----:B------:R-:W-:Y:S07]  /*6fc0*/  UMOV UR7, UR36 ;  /* 0x0000002400077c82 */ /* 0x000fee0008000000 */
[----:B------:R2:W-:Y:S01]  /*6fd0*/  UTMASTG.3D [UR4], [UR8] ;  /* 0x00000004080073b5 */ /* 0x0005e20008010000 */
[----:B------:R0:W-:Y:S01]  /*6fe0*/  UTMACMDFLUSH ;  /* 0x00000000000079b7 */ /* 0x0001e20000000000 */
[----:B--2---:R-:W-:Y:S04]  /*6ff0*/  DEPBAR.LE SB0, 0x1 ;  /* 0x000080400000791a */ /* 0x004fe80000000000 */
.L_x_107:
[----:B------:R-:W-:Y:S05]  /*7000*/  BSYNC.RECONVERGENT B0 ;  /* 0x0000000000007941 */ /* 0x000fea0003800200 */
.L_x_106:
[----:B------:R-:W-:Y:S01]  /*7010*/  BAR.SYNC.DEFER_BLOCKING 0x1, 0x80 ;  /* 0x0042000000007b1d */ /* 0x000fe20000010000 */
[----:B------:R-:W-:Y:S04]  /*7020*/  UIADD3 UR40, UPT, UPT, UR51, 0x1, URZ ;  /* 0x0000000133287890 */ /* 0x000fe8000fffe0ff */
[----:B------:R-:W-:Y:S04]  /*7030*/  UISETP.NE.AND UP0, UPT, UR40, 0x4, UPT ;  /* 0x000000042800788c */ /* 0x000fe8000bf05270 */
[----:B------:R-:W-:Y:S01]  /*7040*/  USEL UR40, UR40, URZ, UP0 ;  /* 0x000000ff28287287 */ /* 0x000fe20008000000 */
[----:B------:R2:W-:Y:S01]  /*7050*/  @P6 SYNCS.ARRIVE.TRANS64.RED.A1T0 RZ, [R72+URZ], RZ ;  /* 0x000000ff48ff69a7 */ /* 0x0005e200081004ff */
[----:B------:R-:W-:Y:S01]  /*7060*/  BSSY B1, `(.L_x_108) ;  /* 0x0000017000017945 */ /* 0x000fe20003800000 */
[----:B------:R-:W4:Y:S02]  /*7070*/  @P6 SYNCS.PHASECHK.TRANS64.TRYWAIT P0, [R0+URZ+0x30], R2 ;  /* 0x00003002000065a7 */ /* 0x000f2400080011ff */
[----:B----4-:R-:W-:Y:S01]  /*7080*/  @P6 SEL R66, RZ, 0x1, !P0 ;  /* 0x00000001ff426807 */ /* 0x010fe20004000000 */
[----:B--2---:R-:W-:Y:S06]  /*7090*/  @!P6 BRA `(.L_x_109) ;  /* 0x00000000004ce947 */ /* 0x004fec0003800000 */
        /* <DEDUP_REMOVED lines=9> */
[----:B------:R-:W-:Y:S04]  /*7130*/  SHF.L.U32 R6, R97, 0x1f, RZ ;  /* 0x0000001f61067819 */ /* 0x000fe800000006ff */
[----:B------:R-:W2:Y:S02]  /*7140*/  SYNCS.PHASECHK.TRANS64.TRYWAIT P0, [R0+URZ+0x30], R6 ;  /* 0x00003006000075a7 */ /* 0x000ea400080011ff */
[----:B--2---:R-:W-:Y:S05]  /*7150*/  @!P0 BRA `(.L_x_112) ;  /* 0x00000024004c8947 */ /* 0x004fea0003800000 */
.L_x_111:
[----:B------:R-:W-:Y:S05]  /*7160*/  BSYNC B0 ;  /* 0x0000000000007941 */ /* 0x000fea0003800000 */
.L_x_110:
[----:B------:R-:W-:Y:S02]  /*7170*/  ISETP.NE.AND P0, PT, R67, RZ, PT ;  /* 0x000000ff4300720c */ /* 0x000fe40003f05270 */
[----:B------:R-:W-:Y:S11]  /*7180*/  IADD3 R65, PT, PT, R65, 0x1, RZ ;  /* 0x0000000141417810 */ /* 0x000ff60007ffe0ff */
[----:B------:R4:W1:Y:S04]  /*7190*/  @P0 LDS.128 R56, [R5] ;  /* 0x0000000005380984 */ /* 0x0008680000000c00 */
[----:B------:R4:W1:Y:S04]  /*71a0*/  @P0 LDS.128 R60, [R4+0x10] ;  /* 0x00001000043c0984 */ /* 0x0008680000000c00 */
[----:B------:R4:W1:Y:S04]  /*71b0*/  @P0 LDS.128 R68, [R3+0x20] ;  /* 0x0000200003440984 */ /* 0x0008680000000c00 */
[----:B------:R4:W1:Y:S02]  /*71c0*/  @P0 LDS.128 R76, [R2+0x30] ;  /* 0x00003000024c0984 */ /* 0x0008640000000c00 */
.L_x_109:
[----:B------:R-:W-:Y:S05]  /*71d0*/  BSYNC B1 ;  /* 0x0000000000017941 */ /* 0x000fea0003800000 */
.L_x_108:
        /* <DEDUP_REMOVED lines=21> */
.L_x_113:
        /* <DEDUP_REMOVED lines=146> */
.L_x_115:
[----:B------:R-:W-:Y:S05]  /*7c50*/  BSYNC.RECONVERGENT B0 ;  /* 0x0000000000007941 */ /* 0x000fea0003800200 */
.L_x_114:
        /* <DEDUP_REMOVED lines=21> */
.L_x_119:
[----:B------:R-:W-:Y:S05]  /*7db0*/  BSYNC B0 ;  /* 0x0000000000007941 */ /* 0x000fea0003800000 */
.L_x_118:
[----:B------:R-:W-:Y:S11]  /*7dc0*/  ISETP.NE.AND P0, PT, R67, RZ, PT ;  /* 0x000000ff4300720c */ /* 0x000ff60003f05270 */
[----:B------:R-:W-:Y:S02]  /*7dd0*/  @!UPT UIADD3 URZ, UPT, UPT, URZ, URZ, URZ ;  /* 0x000000fffffff290 */ /* 0x000fe4000fffe0ff */
[----:B------:R4:W1:Y:S04]  /*7de0*/  @P0 LDS.128 R56, [R4] ;  /* 0x0000000004380984 */ /* 0x0008680000000c00 */
[----:B------:R4:W1:Y:S04]  /*7df0*/  @P0 LDS.128 R60, [R3+0x10] ;  /* 0x00001000033c0984 */ /* 0x0008680000000c00 */
[----:B------:R4:W1:Y:S04]  /*7e00*/  @P0 LDS.128 R68, [R2+0x20] ;  /* 0x0000200002440984 */ /* 0x0008680000000c00 */
[----:B------:R4:W1:Y:S02]  /*7e10*/  @P0 LDS.128 R76, [R65+0x30] ;  /* 0x00003000414c0984 */ /* 0x0008640000000c00 */
.L_x_117:
[----:B------:R-:W-:Y:S05]  /*7e20*/  BSYNC B1 ;  /* 0x0000000000017941 */ /* 0x000fea0003800000 */
.L_x_116:
        /* <DEDUP_REMOVED lines=21> */
.L_x_121:
[----:B------:R-:W-:Y:S01]  /*7f80*/  ISETP.NE.AND P0, PT, R102, RZ, PT ;  /* 0x000000ff6600720c */ /* 0x000fe20003f05270 */
[----:B------:R-:W-:Y:S05]  /*7f90*/  WARPSYNC.ALL ;  /* 0x0000000000007948 */ /* 0x000fea0003800000 */
[----:B------:R-:W-:Y:S01]  /*7fa0*/  R2UR UR4, R48 ;  /* 0x00000000300472ca */ /* 0x000fe200000e0000 */
[--C-:B-1----:R-:W-:Y:S01]  /*7fb0*/  HADD2.F32 R0, -RZ, R56.reuse.H0_H0 ;  /* 0x20000038ff007230 */ /* 0x102fe20000004100 */
[----:B------:R-:W-:Y:S01]  /*7fc0*/  R2UR UR5, R64 ;  /* 0x00000000400572ca */ /* 0x000fe200000e0000 */
[----:B----4-:R-:W-:Y:S01]  /*7fd0*/  HADD2.F32 R2, -RZ, R56.H1_H1 ;  /* 0x30000038ff027230 */ /* 0x010fe20000004100 */
[----:B------:R-:W-:Y:S01]  /*7fe0*/  BSSY.RECONVERGENT B0, `(.L_x_122) ;  /* 0x0000089000007945 */ /* 0x000fe20003800200 */
[--C-:B------:R-:W-:Y:S02]  /*7ff0*/  HADD2.F32 R3, -RZ, R57.reuse.H0_H0 ;  /* 0x20000039ff037230 */ /* 0x100fe40000004100 */
[----:B------:R-:W-:Y:S02]  /*8000*/  HADD2.F32 R48, -RZ, R57.H1_H1 ;  /* 0x30000039ff307230 */ /* 0x000fe40000004100 */
[--C-:B------:R-:W-:Y:S02]  /*8010*/  HADD2.F32 R50, -RZ, R58.reuse.H0_H0 ;  /* 0x2000003aff327230 */ /* 0x100fe40000004100 */
[----:B------:R-:W-:Y:S02]  /*8020*/  HADD2.F32 R51, -RZ, R58.H1_H1 ;  /* 0x3000003aff337230 */ /* 0x000fe40000004100 */
[----:B------:R-:W1:Y:S01]  /*8030*/  LDTM.x32 R4, tmem[UR4+0x60] ;  /* 0x00006004000479ee */ /* 0x000e6200082c0000 */
[----:B------:R-:W-:Y:S01]  /*8040*/  NOP ;  /* 0x0000000000007918 */ /* 0x000fe20000000000 */
[----:B------:R-:W-:Y:S01]  /*8050*/  UIADD3 UR5, UPT, UPT, UR5, 0xc0, URZ ;  /* 0x000000c005057890 */ /* 0x000fe2000fffe0ff */
[--C-:B------:R-:W-:Y:S02]  /*8060*/  HADD2.F32 R52, -RZ, R59.reuse.H0_H0 ;  /* 0x2000003bff347230 */ /* 0x100fe40000004100 */
[----:B------:R-:W-:Y:S01]  /*8070*/  HADD2.F32 R53, -RZ, R59.H1_H1 ;  /* 0x3000003bff357230 */ /* 0x000fe20000004100 */
[----:B------:R-:W-:Y:S01]  /*8080*/  UPRMT UR5, UR37, 0x654, UR5 ;  /* 0x0000065425057896 */ /* 0x000fe20008000005 */
[--C-:B------:R-:W-:Y:S02]  /*8090*/  HADD2.F32 R54, -RZ, R60.reuse.H0_H0 ;  /* 0x2000003cff367230 */ /* 0x100fe40000004100 */
[----:B------:R-:W-:Y:S02]  /*80a0*/  HADD2.F32 R55, -RZ, R60.H1_H1 ;  /* 0x3000003cff377230 */ /* 0x000fe40000004100 */
[--C-:B------:R-:W-:Y:S02]  /*80b0*/  HADD2.F32 R56, -RZ, R61.reuse.H0_H0 ;  /* 0x2000003dff387230 */ /* 0x100fe40000004100 */
[----:B------:R-:W-:Y:S02]  /*80c0*/  HADD2.F32 R57, -RZ, R61.H1_H1 ;  /* 0x3000003dff397230 */ /* 0x000fe40000004100 */
[----:B-1----:R-:W-:Y:S01]  /*80d0*/  SYNCS.ARRIVE.TRANS64.RED.A1T0 RZ, [UR5], RZ ;  /* 0x000000ffffff79a7 */ /* 0x002fe20008100405 */
[--C-:B------:R-:W-:Y:S02]  /*80e0*/  HADD2.F32 R58, -RZ, R62.reuse.H0_H0 ;  /* 0x2000003eff3a7230 */ /* 0x100fe40000004100 */
[----:B------:R-:W-:Y:S02]  /*80f0*/  HADD2.F32 R59, -RZ, R62.H1_H1 ;  /* 0x3000003eff3b7230 */ /* 0x000fe40000004100 */
[--C-:B------:R-:W-:Y:S02]  /*8100*/  HADD2.F32 R60, -RZ, R63.reuse.H0_H0 ;  /* 0x2000003fff3c7230 */ /* 0x100fe40000004100 */
[----:B------:R-:W-:Y:S02]  /*8110*/  HADD2.F32 R61, -RZ, R63.H1_H1 ;  /* 0x3000003fff3d7230 */ /* 0x000fe40000004100 */
[C---:B------:R-:W-:Y:S01]  /*8120*/  FMUL R4, R47.reuse, R4 ;  /* 0x000000042f047220 */ /* 0x040fe20000400000 */
[C---:B------:R-:W-:Y:S01]  /*8130*/  FMUL R5, R47.reuse, R5 ;  /* 0x000000052f057220 */ /* 0x040fe20000400000 */
[C---:B------:R-:W-:Y:S01]  /*8140*/  FMUL R6, R47.reuse, R6 ;  /* 0x000000062f067220 */ /* 0x040fe20000400000 */
[----:B------:R-:W-:Y:S01]  /*8150*/  FMUL R7, R47, R7 ;  /* 0x000000072f077220 */ /* 0x000fe20000400000 */
[C---:B------:R-:W-:Y:S01]  /*8160*/  FFMA R4, R49.reuse, R0, R4 ;  /* 0x0000000031047223 */ /* 0x040fe20000000004 */
[C---:B------:R-:W-:Y:S01]  /*8170*/  FFMA R5, R49.reuse, R2, R5 ;  /* 0x0000000231057223 */ /* 0x040fe20000000005 */
[C---:B------:R-:W-:Y:S01]  /*8180*/  FFMA R6, R49.reuse, R3, R6 ;  /* 0x0000000331067223 */ /* 0x040fe20000000006 */
[----:B------:R-:W-:Y:S01]  /*8190*/  FFMA R7, R49, R48, R7 ;  /* 0x0000003031077223 */ /* 0x000fe20000000007 */
[C---:B------:R-:W-:Y:S01]  /*81a0*/  FMUL R8, R47.reuse, R8 ;  /* 0x000000082f087220 */ /* 0x040fe20000400000 */
[----:B------:R-:W-:Y:S01]  /*81b0*/  FMUL R9, R47, R9 ;  /* 0x000000092f097220 */ /* 0x000fe20000400000 */
[----:B------:R-:W-:Y:S01]  /*81c0*/  F2FP.F16.F32.PACK_AB R4, R5, R4 ;  /* 0x000000040504723e */ /* 0x000fe200000000ff */
[----:B------:R-:W-:Y:S01]  /*81d0*/  FMUL R0, R47, R10 ;  /* 0x0000000a2f007220 */ /* 0x000fe20000400000 */
[----:B------:R-:W-:Y:S01]  /*81e0*/  F2FP.F16.F32.PACK_AB R5, R7, R6 ;  /* 0x000000060705723e */ /* 0x000fe200000000ff */
[C---:B------:R-:W-:Y:S01]  /*81f0*/  FFMA R8, R49.reuse, R50, R8 ;  /* 0x0000003231087223 */ /* 0x040fe20000000008 */
[C---:B------:R-:W-:Y:S01]  /*8200*/  FFMA R9, R49.reuse, R51, R9 ;  /* 0x0000003331097223 */ /* 0x040fe20000000009 */
[----:B------:R-:W-:Y:S01]  /*8210*/  FFMA R0, R49, R52, R0 ;  /* 0x0000003431007223 */ /* 0x000fe20000000000 */
[C---:B------:R-:W-:Y:S01]  /*8220*/  FMUL R2, R47.reuse, R11 ;  /* 0x0000000b2f027220 */ /* 0x040fe20000400000 */
[C---:B------:R-:W-:Y:S01]  /*8230*/  FMUL R3, R47.reuse, R12 ;  /* 0x0000000c2f037220 */ /* 0x040fe20000400000 */
[----:B------:R-:W-:Y:S01]  /*8240*/  FMUL R10, R47, R13 ;  /* 0x0000000d2f0a7220 */ /* 0x000fe20000400000 */
[----:B------:R-:W-:Y:S01]  /*8250*/  F2FP.F16.F32.PACK_AB R6, R9, R8 ;  /* 0x000000080906723e */ /* 0x000fe200000000ff */
[C---:B------:R-:W-:Y:S01]  /*8260*/  FFMA R2, R49.reuse, R53, R2 ;  /* 0x0000003531027223 */ /* 0x040fe20000000002 */
[C---:B------:R-:W-:Y:S01]  /*8270*/  FFMA R3, R49.reuse, R54, R3 ;  /* 0x0000003631037223 */ /* 0x040fe20000000003 */
[----:B------:R-:W-:Y:S01]  /*8280*/  FFMA R10, R49, R55, R10 ;  /* 0x00000037310a7223 */ /* 0x000fe2000000000a */
[C---:B------:R-:W-:Y:S01]  /*8290*/  FMUL R11, R47.reuse, R14 ;  /* 0x0000000e2f0b7220 */ /* 0x040fe20000400000 */
[C---:B------:R-:W-:Y:S01]  /*82a0*/  FMUL R15, R47.reuse, R15 ;  /* 0x0000000f2f0f7220 */ /* 0x040fe20000400000 */
[C---:B------:R-:W-:Y:S01]  /*82b0*/  FMUL R12, R47.reuse, R16 ;  /* 0x000000102f0c7220 */ /* 0x040fe20000400000 */
[----:B------:R-:W-:Y:S01]  /*82c0*/  FMUL R13, R47, R17 ;  /* 0x000000112f0d7220 */ /* 0x000fe20000400000 */
[----:B------:R-:W-:Y:S01]  /*82d0*/  FFMA R11, R49, R56, R11 ;  /* 0x00000038310b7223 */ /* 0x000fe2000000000b */
[----:B------:R-:W-:Y:S01]  /*82e0*/  FMUL R14, R47, R18 ;  /* 0x000000122f0e7220 */ /* 0x000fe20000400000 */
[----:B------:R-:W-:Y:S01]  /*82f0*/  FFMA R15, R49, R57, R15 ;  /* 0x00000039310f7223 */ /* 0x000fe2000000000f */
[--C-:B------:R-:W-:Y:S02]  /*8300*/  HADD2.F32 R62, -RZ, R68.reuse.H0_H0 ;  /* 0x20000044ff3e7230 */ /* 0x100fe40000004100 */
[----:B------:R-:W-:Y:S01]  /*8310*/  FMUL R19, R47, R19 ;  /* 0x000000132f137220 */ /* 0x000fe20000400000 */
[----:B------:R-:W-:Y:S01]  /*8320*/  F2FP.F16.F32.PACK_AB R7, R2, R0 ;  /* 0x000000000207723e */ /* 0x000fe200000000ff */
[----:B------:R-:W-:Y:S01]  /*8330*/  FFMA R12, R49, R58, R12 ;  /* 0x0000003a310c7223 */ /* 0x000fe2000000000c */
[----:B------:R-:W-:Y:S02]  /*8340*/  HADD2.F32 R63, -RZ, R68.H1_H1 ;  /* 0x30000044ff3f7230 */ /* 0x000fe40000004100 */
[----:B------:R-:W-:Y:S01]  /*8350*/  FMUL R16, R47, R20 ;  /* 0x000000142f107220 */ /* 0x000fe20000400000 */
[----:B------:R-:W-:Y:S01]  /*8360*/  FFMA R13, R49, R59, R13 ;  /* 0x0000003b310d7223 */ /* 0x000fe2000000000d */
[----:B------:R1:W-:Y:S01]  /*8370*/  STS.128 [R100+0x6000], R4 ;  /* 0x0060000464007388 */ /* 0x0003e20000000c00 */
[--C-:B------:R-:W-:Y:S02]  /*8380*/  HADD2.F32 R64, -RZ, R69.reuse.H0_H0 ;  /* 0x20000045ff407230 */ /* 0x100fe40000004100 */
[----:B------:R-:W-:Y:S01]  /*8390*/  FMUL R17, R47, R21 ;  /* 0x000000152f117220 */ /* 0x000fe20000400000 */
[----:B------:R-:W-:Y:S01]  /*83a0*/  FFMA R14, R49, R60, R14 ;  /* 0x0000003c310e7223 */ /* 0x000fe2000000000e */
[----:B------:R-:W-:Y:S02]  /*83b0*/  HADD2.F32 R65, -RZ, R69.H1_H1 ;  /* 0x30000045ff417230 */ /* 0x000fe40000004100 */
[----:B------:R-:W-:Y:S01]  /*83c0*/  FMUL R18, R47, R22 ;  /* 0x000000162f127220 */ /* 0x000fe20000400000 */
[----:B------:R-:W-:Y:S01]  /*83d0*/  FFMA R19, R49, R61, R19 ;  /* 0x0000003d31137223 */ /* 0x000fe20000000013 */
        /* <DEDUP_REMOVED lines=11> */
[----:B------:R-:W-:Y:S01]  /*8490*/  F2FP.F16.F32.PACK_AB R8, R10, R3 ;  /* 0x000000030a08723e */ /* 0x000fe200000000ff */
[----:B------:R-:W-:Y:S01]  /*84a0*/  FFMA R23, R49, R65, R23 ;  /* 0x0000004131177223 */ /* 0x000fe20000000017 */
[----:B------:R-:W-:Y:S01]  /*84b0*/  F2FP.F16.F32.PACK_AB R9, R15, R11 ;  /* 0x0000000b0f09723e */ /* 0x000fe200000000ff */
[--C-:B------:R-:W-:Y:S02]  /*84c0*/  HADD2.F32 R70, -RZ, R76.reuse.H0_H0 ;  /* 0x2000004cff467230 */ /* 0x100fe40000004100 */
[----:B------:R-:W-:Y:S01]  /*84d0*/  FMUL R27, R47, R27 ;  /* 0x0000001b2f1b7220 */ /* 0x000fe20000400000 */
[----:B------:R-:W-:Y:S01]  /*84e0*/  F2FP.F16.F32.PACK_AB R10, R13, R12 ;  /* 0x0000000c0d0a723e */ /* 0x000fe200000000ff */
[----:B------:R-:W-:Y:S01]  /*84f0*/  FFMA R20, R49, R66, R20 ;  /* 0x0000004231147223 */ /* 0x000fe20000000014 */
[----:B------:R-:W-:Y:S01]  /*8500*/  F2FP.F16.F32.PACK_AB R11, R19, R14 ;  /* 0x0000000e130b723e */ /* 0x000fe200000000ff */
[----:B------:R-:W-:Y:S02]  /*8510*/  HADD2.F32 R71, -RZ, R76.H1_H1 ;  /* 0x3000004cff477230 */ /* 0x000fe40000004100 */
[----:B------:R-:W-:Y:S01]  /*8520*/  FMUL R24, R47, R28 ;  /* 0x0000001c2f187220 */ /* 0x000fe20000400000 */
[----:B------:R-:W-:Y:S01]  /*8530*/  FFMA R21, R49, R67, R21 ;  /* 0x0000004331157223 */ /* 0x000fe20000000015 */
[--C-:B------:R-:W-:Y:S01]  /*8540*/  HADD2.F32 R72, -RZ, R77.reuse.H0_H0 ;  /* 0x2000004dff487230 */ /* 0x100fe20000004100 */
[----:B------:R1:W-:Y:S01]  /*8550*/  STS.128 [R99+0x6010], R8 ;  /* 0x0060100863007388 */ /* 0x0003e20000000c00 */
        /* <DEDUP_REMOVED lines=49> */
.L_x_123:
[----:B------:R-:W-:Y:S05]  /*8870*/  BSYNC.RECONVERGENT B0 ;  /* 0x0000000000007941 */ /* 0x000fea0003800200 */
.L_x_122:
[----:B------:R-:W-:Y:S01]  /*8880*/  BAR.SYNC.DEFER_BLOCKING 0x1, 0x80 ;  /* 0x0042000000007b1d */ /* 0x000fe20000010000 */
[----:B------:R-:W-:Y:S01]  /*8890*/  UISETP.NE.AND UP0, UPT, UR49, -0x4, UPT ;  /* 0xfffffffc3100788c */ /* 0x000fe2000bf05270 */
[----:B------:R-:W-:Y:S08]  /*88a0*/  IADD3 R45, PT, PT, R45, 0x1, RZ ;  /* 0x000000012d2d7810 */ /* 0x000ff00007ffe0ff */
[----:B------:R-:W-:Y:S05]  /*88b0*/  BRA.U !UP0, `(.L_x_124) ;  /* 0x0000000108287547 */ /* 0x000fea000b800000 */
[----:B------:R-:W-:Y:S01]  /*88c0*/  ISETP.NE.AND P0, PT, R107, RZ, PT ;  /* 0x000000ff6b00720c */ /* 0x000fe20003f05270 */
[----:B------:R-:W-:Y:S01]  /*88d0*/  IMAD.U32 R2, RZ, RZ, UR51 ;  /* 0x00000033ff027e24 */ /* 0x000fe2000f8e00ff */
[----:B------:R-:W-:Y:S01]  /*88e0*/  UIADD3 UR51, UPT, UPT, UR51, 0x1, URZ ;  /* 0x0000000133337890 */ /* 0x000fe2000fffe0ff */
[----:B------:R-:W-:Y:S03]  /*88f0*/  IMAD.U32 R0, RZ, RZ, UR37 ;  /* 0x00000025ff007e24 */ /* 0x000fe6000f8e00ff */
[----:B------:R-:W-:Y:S04]  /*8900*/  UISETP.NE.AND UP0, UPT, UR51, 0x4, UPT ;  /* 0x000000043300788c */ /* 0x000fe8000bf05270 */
[----:B------:R-:W-:Y:S03]  /*8910*/  USEL UR51, UR51, URZ, UP0 ;  /* 0x000000ff33337287 */ /* 0x000fe60008000000 */
[----:B------:R-:W-:Y:S05]  /*8920*/  @P0 LEA R2, R2, UR48, 0x3 ;  /* 0x0000003002020c11 */ /* 0x000fea000f8e18ff */
[----:B------:R-:W-:Y:S05]  /*8930*/  @P0 VIADD R2, R2, 0x50 ;  /* 0x0000005002020836 */ /* 0x000fea0000000000 */
[----:B------:R-:W-:Y:S04]  /*8940*/  @P0 PRMT R0, R0, 0x654, R2 ;  /* 0x0000065400000816 */ /* 0x000fe80000000002 */
[----:B------:R2:W-:Y:S03]  /*8950*/  @P0 SYNCS.ARRIVE.TRANS64.RED.A1T0 RZ, [R0+URZ], RZ ;  /* 0x000000ff00ff09a7 */ /* 0x0005e600081004ff */
.L_x_124:
[----:B------:R-:W-:Y:S01]  /*8960*/  ISETP.NE.AND P2, PT, R103, RZ, PT ;  /* 0x000000ff6700720c */ /* 0x000fe20003f45270 */
[----:B------:R-:W-:Y:S01]  /*8970*/  UIADD3 UR49, UPT, UPT, UR49, 0x4, URZ ;  /* 0x0000000431317890 */ /* 0x000fe2000fffe0ff */
[----:B------:R-:W-:Y:S01]  /*8980*/  ISETP.NE.AND P0, PT, R105, 0x2, PT ;  /* 0x000000026900780c */ /* 0x000fe20003f05270 */
[----:B------:R-:W-:Y:S01]  /*8990*/  IMAD.IADD R14, R43, 0x1, R86 ;  /* 0x000000012b0e7824 */ /* 0x000fe200078e0256 */
[----:B------:R-:W-:Y:S01]  /*89a0*/  ISETP.NE.AND P1, PT, R45, 0x4, PT ;  /* 0x000000042d00780c */ /* 0x000fe20003f25270 */
[----:B------:R-:W-:Y:S01]  /*89b0*/  IMAD.IADD R15, R44, 0x1, R87 ;  /* 0x000000012c0f7824 */ /* 0x000fe200078e0257 */
[----:B------:R-:W-:Y:S02]  /*89c0*/  SEL R2, RZ, 0x1, P0 ;  /* 0x00000001ff027807 */ /* 0x000fe40000000000 */
[----:B--2---:R-:W-:Y:S02]  /*89d0*/  SEL R0, RZ, 0x1, P1 ;  /* 0x00000001ff007807 */ /* 0x004fe40000800000 */
[----:B------:R-:W-:Y:S02]  /*89e0*/  LOP3.LUT R95, R95, R2, RZ, 0x3c, !PT ;  /* 0x000000025f5f7212 */ /* 0x000fe400078e3cff */
[----:B------:R-:W-:Y:S02]  /*89f0*/  LOP3.LUT R96, R96, R0, RZ, 0x3c, !PT ;  /* 0x0000000060607212 */ /* 0x000fe400078e3cff */
[----:B------:R-:W-:Y:S02]  /*8a00*/  @P2 R2UR UR36, R94 ;  /* 0x000000005e2422ca */ /* 0x000fe400000e0000 */
[----:B------:R-:W-:Y:S02]  /*8a10*/  SEL R105, R105, RZ, P0 ;  /* 0x000000ff69697207 */ /* 0x000fe40000000000 */
[----:B------:R-:W-:Y:S01]  /*8a20*/  SEL R45, R45, RZ, P1 ;  /* 0x000000ff2d2d7207 */ /* 0x000fe20000800000 */
[----:B------:R-:W-:Y:S10]  /*8a30*/  @P2 BRA `(.L_x_125) ;  /* 0xffffffc000502947 */ /* 0x000ff4000383ffff */
[----:B------:R-:W-:-:S09]  /*8a40*/  UISETP.NE.AND UP0, UPT, UR50, URZ, UPT ;  /* 0x000000ff3200728c */ /* 0x000fd2000bf05270 */
[----:B------:R-:W-:Y:S05]  /*8a50*/  BRA.U !UP0, `(.L_x_126) ;  /* 0x0000000108487547 */ /* 0x000fea000b800000 */
[----:B------:R-:W2:Y:S02]  /*8a60*/  LDCU.64 UR4, c[0x0][0x890] ;  /* 0x00011200ff0477ac */ /* 0x000ea40008000a00 */
[----:B--2---:R-:W-:-:S04]  /*8a70*/  UISETP.NE.U32.AND UP0, UPT, UR4, URZ, UPT ;  /* 0x000000ff0400728c */ /* 0x004fc8000bf05070 */
[----:B------:R-:W-:-:S09]  /*8a80*/  UISETP.NE.AND.EX UP0, UPT, UR5, URZ, UPT, UP0 ;  /* 0x000000ff0500728c */ /* 0x000fd2000bf05300 */
[----:B------:R-:W-:Y:S05]  /*8a90*/  BRA.U UP0, `(.L_x_127) ;  /* 0x00000001000c7547 */ /* 0x000fea000b800000 */
[----:B------:R-:W-:-:S13]  /*8aa0*/  FSETP.NEU.AND P0, PT, R49, RZ, PT ;  /* 0x000000ff3100720b */ /* 0x000fda0003f0d000 */
[----:B------:R-:W-:Y:S05]  /*8ab0*/  @!P0 EXIT ;  /* 0x000000000000894d */ /* 0x000fea0003800000 */
[----:B------:R-:W-:Y:S05]  /*8ac0*/  BRA `(.L_x_126) ;  /* 0x00000000002c7947 */ /* 0x000fea0003800000 */
.L_x_127:
[----:B------:R-:W-:Y:S01]  /*8ad0*/  ISETP.NE.AND P0, PT, R104, RZ, PT ;  /* 0x000000ff6800720c */ /* 0x000fe20003f05270 */
[----:B------:R-:W-:-:S12]  /*8ae0*/  BSSY.RECONVERGENT B0, `(.L_x_126) ;  /* 0x0000009000007945 */ /* 0x000fd80003800200 */
[----:B------:R-:W-:Y:S05]  /*8af0*/  @P0 BRA `(.L_x_128) ;  /* 0x0000000000140947 */ /* 0x000fea0003800000 */
[----:B------:R-:W2:Y:S02]  /*8b00*/  LDCU.64 UR4, c[0x0][0x888] ;  /* 0x00011100ff0477ac */ /* 0x000ea40008000a00 */
[----:B--2---:R-:W-:-:S04]  /*8b10*/  ISETP.NE.U32.AND P0, PT, RZ, UR4, PT ;  /* 0x00000004ff007c0c */ /* 0x004fc8000bf05070 */
[----:B------:R-:W-:-:S13]  /*8b20*/  ISETP.NE.AND.EX P0, PT, RZ, UR5, PT, P0 ;  /* 0x00000005ff007c0c */ /* 0x000fda000bf05300 */
[----:B------:R-:W-:Y:S05]  /*8b30*/  @!P0 EXIT ;  /* 0x000000000000894d */ /* 0x000fea0003800000 */
[----:B------:R-:W-:Y:S05]  /*8b40*/  BRA `(.L_x_129) ;  /* 0x0000000000087947 */ /* 0x000fea0003800000 */
.L_x_128:
[----:B------:R-:W-:-:S13]  /*8b50*/  FSETP.NEU.AND P0, PT, R49, RZ, PT ;  /* 0x000000ff3100720b */ /* 0x000fda0003f0d000 */
[----:B------:R-:W-:Y:S05]  /*8b60*/  @!P0 EXIT ;  /* 0x000000000000894d */ /* 0x000fea0003800000 */
.L_x_129:
[----:B------:R-:W-:Y:S05]  /*8b70*/  BSYNC.RECONVERGENT B0 ;  /* 0x0000000000007941 */ /* 0x000fea0003800200 */
.L_x_126:
[----:B------:R-:W-:Y:S01]  /*8b80*/  ULEA UR4, UR51, UR48, 0x3 ;  /* 0x0000003033047291 */ /* 0x000fe2000f8e18ff */
[----:B------:R-:W-:-:S04]  /*8b90*/  DEPBAR.LE SB0, 0x0 ;  /* 0x000080000000791a */ /* 0x000fc80000000000 */
[----:B------:R-:W-:-:S04]  /*8ba0*/  UIADD3 UR4, UPT, UPT, UR4, 0x50, URZ ;  /* 0x0000005004047890 */ /* 0x000fc8000fffe0ff */
[----:B------:R-:W-:-:S09]  /*8bb0*/  UPRMT UR4, UR37, 0x654, UR4 ;  /* 0x0000065425047896 */ /* 0x000fd20008000004 */
[----:B------:R-:W-:Y:S01]  /*8bc0*/  SYNCS.ARRIVE.TRANS64.RED.A1T0 RZ, [UR4], RZ ;  /* 0x000000ffffff79a7 */ /* 0x000fe20008100404 */
[----:B------:R-:W-:Y:S05]  /*8bd0*/  EXIT ;  /* 0x000000000000794d */ /* 0x000fea0003800000 */
.L_x_19:
[----:B--2---:R2:W1:Y:S02]  /*8be0*/  SYNCS.PHASECHK.TRANS64.TRYWAIT P0, [R2+URZ+0xf0], R3 ;  /* 0x0000f003020075a7 */ /* 0x00446400080011ff */
[----:B-1----:R-:W-:Y:S05]  /*8bf0*/  @!P0 NANOSLEEP.SYNCS 0x989680 ;  /* 0x009896800000895d */ /* 0x002fea0003900000 */
[----:B------:R-:W1:Y:S02]  /*8c00*/  @!P0 SYNCS.PHASECHK.TRANS64 P0, [R2+URZ+0xf0], R3 ;  /* 0x0000f003020085a7 */ /* 0x000e6400080010ff */
[----:B-1----:R-:W-:Y:S05]  /*8c10*/  @!P0 BRA `(.L_x_19) ;  /* 0xfffffffc00f08947 */ /* 0x002fea000383ffff */
[----:B------:R-:W-:Y:S05]  /*8c20*/  BRA `(.L_x_130) ;  /* 0xffffff8800647947 */ /* 0x000fea000383ffff */
.L_x_22:
[----:B-1----:R-:W-:-:S07]  /*8c30*/  MOV R2, UR33 ;  /* 0x0000002100027c02 */ /* 0x002fce0008000f00 */
.L_x_131:
[----:B-1----:R1:W2:Y:S02]  /*8c40*/  SYNCS.PHASECHK.TRANS64.TRYWAIT P0, [R2+URZ+0x18], R4 ;  /* 0x00001804020075a7 */ /* 0x0022a400080011ff */
[----:B--2---:R-:W-:Y:S05]  /*8c50*/  @!P0 NANOSLEEP.SYNCS 0x989680 ;  /* 0x009896800000895d */ /* 0x004fea0003900000 */
[----:B------:R-:W2:Y:S02]  /*8c60*/  @!P0 SYNCS.PHASECHK.TRANS64 P0, [R2+URZ+0x18], R4 ;  /* 0x00001804020085a7 */ /* 0x000ea400080010ff */
[----:B--2---:R-:W-:Y:S05]  /*8c70*/  @!P0 BRA `(.L_x_131) ;  /* 0xfffffffc00f08947 */ /* 0x004fea000383ffff */
[----:B------:R-:W-:Y:S05]  /*8c80*/  BRA `(.L_x_21) ;  /* 0xffffff8800b47947 */ /* 0x000fea000383ffff */
.L_x_28:
[----:B-1----:R-:W-:-:S07]  /*8c90*/  MOV R2, UR17 ;  /* 0x0000001100027c02 */ /* 0x002fce0008000f00 */
.L_x_132:
[----:B-1----:R1:W2:Y:S02]  /*8ca0*/  SYNCS.PHASECHK.TRANS64.TRYWAIT P0, [R2+URZ+0x18], R4 ;  /* 0x00001804020075a7 */ /* 0x0022a400080011ff */
[----:B--2---:R-:W-:Y:S05]  /*8cb0*/  @!P0 NANOSLEEP.SYNCS 0x989680 ;  /* 0x009896800000895d */ /* 0x004fea0003900000 */
[----:B------:R-:W2:Y:S02]  /*8cc0*/  @!P0 SYNCS.PHASECHK.TRANS64 P0, [R2+URZ+0x18], R4 ;  /* 0x00001804020085a7 */ /* 0x000ea400080010ff */
[----:B--2---:R-:W-:Y:S05]  /*8cd0*/  @!P0 BRA `(.L_x_132) ;  /* 0xfffffffc00f08947 */ /* 0x004fea000383ffff */
[----:B------:R-:W-:Y:S05]  /*8ce0*/  BRA `(.L_x_27) ;  /* 0xffffff8c00587947 */ /* 0x000fea000383ffff */
.L_x_32:
[----:B-1----:R1:W2:Y:S02]  /*8cf0*/  SYNCS.PHASECHK.TRANS64.TRYWAIT P0, [R2+URZ+0x80], R3 ;  /* 0x00008003020075a7 */ /* 0x0022a400080011ff */
[----:B--2---:R-:W-:Y:S05]  /*8d00*/  @!P0 NANOSLEEP.SYNCS 0x989680 ;  /* 0x009896800000895d */ /* 0x004fea0003900000 */
[----:B------:R-:W2:Y:S02]  /*8d10*/  @!P0 SYNCS.PHASECHK.TRANS64 P0, [R2+URZ+0x80], R3 ;  /* 0x00008003020085a7 */ /* 0x000ea400080010ff */
[----:B--2---:R-:W-:Y:S05]  /*8d20*/  @!P0 BRA `(.L_x_32) ;  /* 0xfffffffc00f08947 */ /* 0x004fea000383ffff */
[----:B------:R-:W-:Y:S05]  /*8d30*/  BRA `(.L_x_133) ;  /* 0xffffff8c00e47947 */ /* 0x000fea000383ffff */
.L_x_36:
[----:B----4-:R-:W-:-:S07]  /*8d40*/  MOV R0, UR5 ;  /* 0x0000000500007c02 */ /* 0x010fce0008000f00 */
.L_x_134:
[----:B-1----:R1:W2:Y:S02]  /*8d50*/  SYNCS.PHASECHK.TRANS64.TRYWAIT P0, [R0+URZ], R2 ;  /* 0x00000002000075a7 */ /* 0x0022a400080011ff */
[----:B--2---:R-:W-:Y:S05]  /*8d60*/  @!P0 NANOSLEEP.SYNCS 0x989680 ;  /* 0x009896800000895d */ /* 0x004fea0003900000 */
[----:B------:R-:W2:Y:S02]  /*8d70*/  @!P0 SYNCS.PHASECHK.TRANS64 P0, [R0+URZ], R2 ;  /* 0x00000002000085a7 */ /* 0x000ea400080010ff */
[----:B--2---:R-:W-:Y:S05]  /*8d80*/  @!P0 BRA `(.L_x_134) ;  /* 0xfffffffc00f08947 */ /* 0x004fea000383ffff */
[----:B------:R-:W-:Y:S05]  /*8d90*/  BRA `(.L_x_135) ;  /* 0xffffff9400547947 */ /* 0x000fea000383ffff */
.L_x_37:
[----:B----4-:R-:W-:-:S07]  /*8da0*/  MOV R0, UR5 ;  /* 0x0000000500007c02 */ /* 0x010fce0008000f00 */
.L_x_136:
[----:B-1----:R1:W2:Y:S02]  /*8db0*/  SYNCS.PHASECHK.TRANS64.TRYWAIT P0, [R0+URZ], R2 ;  /* 0x00000002000075a7 */ /* 0x0022a400080011ff */
[----:B--2---:R-:W-:Y:S05]  /*8dc0*/  @!P0 NANOSLEEP.SYNCS 0x989680 ;  /* 0x009896800000895d */ /* 0x004fea0003900000 */
[----:B------:R-:W2:Y:S02]  /*8dd0*/  @!P0 SYNCS.PHASECHK.TRANS64 P0, [R0+URZ], R2 ;  /* 0x00000002000085a7 */ /* 0x000ea400080010ff */
[----:B--2---:R-:W-:Y:S05]  /*8de0*/  @!P0 BRA `(.L_x_136) ;  /* 0xfffffffc00f08947 */ /* 0x004fea000383ffff */
[----:B------:R-:W-:Y:S05]  /*8df0*/  BRA `(.L_x_137) ;  /* 0xffffff9400607947 */ /* 0x000fea000383ffff */
.L_x_40:
[----:B-1----:R1:W2:Y:S02]  /*8e00*/  SYNCS.PHASECHK.TRANS64.TRYWAIT P0, [R0+URZ+0xe0], R4 ;  /* 0x0000e004000075a7 */ /* 0x0022a400080011ff */
[----:B--2---:R-:W-:Y:S05]  /*8e10*/  @!P0 NANOSLEEP.SYNCS 0x989680 ;  /* 0x009896800000895d */ /* 0x004fea0003900000 */
[----:B------:R-:W2:Y:S02]  /*8e20*/  @!P0 SYNCS.PHASECHK.TRANS64 P0, [R0+URZ+0xe0], R4 ;  /* 0x0000e004000085a7 */ /* 0x000ea400080010ff */
[----:B--2---:R-:W-:Y:S05]  /*8e30*/  @!P0 BRA `(.L_x_40) ;  /* 0xfffffffc00f08947 */ /* 0x004fea000383ffff */
[----:B------:R-:W-:Y:S05]  /*8e40*/  BRA `(.L_x_138) ;  /* 0xffffff9400bc7947 */ /* 0x000fea000383ffff */
.L_x_41:
[----:B------:R-:W-:-:S07]  /*8e50*/  MOV R0, UR5 ;  /* 0x0000000500007c02 */ /* 0x000fce0008000f00 */
.L_x_139:
[----:B-1----:R1:W2:Y:S02]  /*8e60*/  SYNCS.PHASECHK.TRANS64.TRYWAIT P0, [R0+URZ+0x90], R5 ;  /* 0x00009005000075a7 */ /* 0x0022a400080011ff */
[----:B--2---:R-:W-:Y:S05]  /*8e70*/  @!P0 NANOSLEEP.SYNCS 0x989680 ;  /* 0x009896800000895d */ /* 0x004fea0003900000 */
[----:B------:R-:W2:Y:S02]  /*8e80*/  @!P0 SYNCS.PHASECHK.TRANS64 P0, [R0+URZ+0x90], R5 ;  /* 0x00009005000085a7 */ /* 0x000ea400080010ff */
[----:B--2---:R-:W-:Y:S05]  /*8e90*/  @!P0 BRA `(.L_x_139) ;  /* 0xfffffffc00f08947 */ /* 0x004fea000383ffff */
[----:B------:R-:W-:Y:S05]  /*8ea0*/  BRA `(.L_x_140) ;  /* 0xffffff9400cc7947 */ /* 0x000fea000383ffff */
.L_x_42:
[----:B-1----:R1:W2:Y:S02]  /*8eb0*/  SYNCS.PHASECHK.TRANS64.TRYWAIT P1, [R0+URZ+0x80], R4 ;  /* 0x00008004000075a7 */ /* 0x0022a400080211ff */
[----:B--2---:R-:W-:Y:S05]  /*8ec0*/  @!P1 NANOSLEEP.SYNCS 0x989680 ;  /* 0x009896800000995d */ /* 0x004fea0003900000 */
[----:B------:R-:W2:Y:S02]  /*8ed0*/  @!P1 SYNCS.PHASECHK.TRANS64 P1, [R0+URZ+0x80], R4 ;  /* 0x00008004000095a7 */ /* 0x000ea400080210ff */
[----:B--2---:R-:W-:Y:S05]  /*8ee0*/  @!P1 BRA `(.L_x_42) ;  /* 0xfffffffc00f09947 */ /* 0x004fea000383ffff */
[----:B------:R-:W-:Y:S05]  /*8ef0*/  BRA `(.L_x_141) ;  /* 0xffffff9400fc7947 */ /* 0x000fea000383ffff */
.L_x_45:
[----:B------:R-:W-:-:S07]  /*8f00*/  MOV R0, UR5 ;  /* 0x0000000500007c02 */ /* 0x000fce0008000f00 */
.L_x_142:
[----:B-1----:R1:W2:Y:S02]  /*8f10*/  SYNCS.PHASECHK.TRANS64.TRYWAIT P0, [R0+URZ+0x90], R2 ;  /* 0x00009002000075a7 */ /* 0x0022a400080011ff */
[----:B--2---:R-:W-:Y:S05]  /*8f20*/  @!P0 NANOSLEEP.SYNCS 0x989680 ;  /* 0x009896800000895d */ /* 0x004fea0003900000 */
[----:B------:R-:W2:Y:S02]  /*8f30*/  @!P0 SYNCS.PHASECHK.TRANS64 P0, [R0+URZ+0x90], R2 ;  /* 0x00009002000085a7 */ /* 0x000ea400080010ff */
[----:B--2---:R-:W-:Y:S05]  /*8f40*/  @!P0 BRA `(.L_x_142) ;  /* 0xfffffffc00f08947 */ /* 0x004fea000383ffff */
[----:B------:R-:W-:Y:S05]  /*8f50*/  BRA `(.L_x_44) ;  /* 0xffffff9800507947 */ /* 0x000fea000383ffff */
.L_x_52:
[----:B-1----:R1:W2:Y:S02]  /*8f60*/  SYNCS.PHASECHK.TRANS64.TRYWAIT P1, [R0+URZ+0x80], R2 ;  /* 0x00008002000075a7 */ /* 0x0022a400080211ff */
[----:B--2---:R-:W-:Y:S05]  /*8f70*/  @!P1 NANOSLEEP.SYNCS 0x989680 ;  /* 0x009896800000995d */ /* 0x004fea0003900000 */
[----:B------:R-:W2:Y:S02]  /*8f80*/  @!P1 SYNCS.PHASECHK.TRANS64 P1, [R0+URZ+0x80], R2 ;  /* 0x00008002000095a7 */ /* 0x000ea400080210ff */
[----:B--2---:R-:W-:Y:S05]  /*8f90*/  @!P1 BRA `(.L_x_52) ;  /* 0xfffffffc00f09947 */ /* 0x004fea000383ffff */
[----:B------:R-:W-:Y:S05]  /*8fa0*/  BRA `(.L_x_143) ;  /* 0xffffff9c00c07947 */ /* 0x000fea000383ffff */
.L_x_53:
[----:B------:R-:W-:-:S07]  /*8fb0*/  MOV R2, UR7 ;  /* 0x0000000700027c02 */ /* 0x000fce0008000f00 */
.L_x_144:
[----:B-1----:R1:W2:Y:S02]  /*8fc0*/  SYNCS.PHASECHK.TRANS64.TRYWAIT P0, [R2+URZ+0xc0], R0 ;  /* 0x0000c000020075a7 */ /* 0x0022a400080011ff */
[----:B--2---:R-:W-:Y:S05]  /*8fd0*/  @!P0 NANOSLEEP.SYNCS 0x989680 ;  /* 0x009896800000895d */ /* 0x004fea0003900000 */
[----:B------:R-:W2:Y:S02]  /*8fe0*/  @!P0 SYNCS.PHASECHK.TRANS64 P0, [R2+URZ+0xc0], R0 ;  /* 0x0000c000020085a7 */ /* 0x000ea400080010ff */
[----:B--2---:R-:W-:Y:S05]  /*8ff0*/  @!P0 BRA `(.L_x_144) ;  /* 0xfffffffc00f08947 */ /* 0x004fea000383ffff */
[----:B------:R-:W-:Y:S05]  /*9000*/  BRA `(.L_x_145) ;  /* 0xffffff9c00f87947 */ /* 0x000fea000383ffff */
.L_x_56:
[----:B------:R-:W-:Y:S07]  /*9010*/  MOV R0, UR6 ;  /* 0x0000000600007c02 */ /* 0x000fee0008000f00 */
.L_x_146:
[----:B-1----:R1:W2:Y:S02]  /*9020*/  SYNCS.PHASECHK.TRANS64.TRYWAIT P0, [R0+URZ], R2 ;  /* 0x00000002000075a7 */ /* 0x0022a400080011ff */
[----:B--2---:R-:W-:Y:S05]  /*9030*/  @!P0 NANOSLEEP.SYNCS 0x989680 ;  /* 0x009896800000895d */ /* 0x004fea0003900000 */
[----:B------:R-:W2:Y:S02]  /*9040*/  @!P0 SYNCS.PHASECHK.TRANS64 P0, [R0+URZ], R2 ;  /* 0x00000002000085a7 */ /* 0x000ea400080010ff */
[----:B--2---:R-:W-:Y:S05]  /*9050*/  @!P0 BRA `(.L_x_146) ;  /* 0xfffffffc00f08947 */ /* 0x004fea000383ffff */
[----:B------:R-:W-:Y:S05]  /*9060*/  BRA `(.L_x_55) ;  /* 0xffffffa000147947 */ /* 0x000fea000383ffff */
.L_x_59:
[----:B------:R-:W-:-:S07]  /*9070*/  MOV R0, UR6 ;  /* 0x0000000600007c02 */ /* 0x000fce0008000f00 */
.L_x_147:
[----:B--2---:R2:W4:Y:S02]  /*9080*/  SYNCS.PHASECHK.TRANS64.TRYWAIT P0, [R0+URZ], R2 ;  /* 0x00000002000075a7 */ /* 0x00452400080011ff */
[----:B----4-:R-:W-:Y:S05]  /*9090*/  @!P0 NANOSLEEP.SYNCS 0x989680 ;  /* 0x009896800000895d */ /* 0x010fea0003900000 */
[----:B------:R-:W4:Y:S02]  /*90a0*/  @!P0 SYNCS.PHASECHK.TRANS64 P0, [R0+URZ], R2 ;  /* 0x00000002000085a7 */ /* 0x000f2400080010ff */
[----:B----4-:R-:W-:Y:S05]  /*90b0*/  @!P0 BRA `(.L_x_147) ;  /* 0xfffffffc00f08947 */ /* 0x010fea000383ffff */
[----:B------:R-:W-:Y:S05]  /*90c0*/  BRA `(.L_x_148) ;  /* 0xffffffa000f07947 */ /* 0x000fea000383ffff */
.L_x_60:
[----:B------:R-:W-:-:S07]  /*90d0*/  MOV R0, UR6 ;  /* 0x0000000600007c02 */ /* 0x000fce0008000f00 */
.L_x_149:
[----:B-1----:R1:W2:Y:S02]  /*90e0*/  SYNCS.PHASECHK.TRANS64.TRYWAIT P0, [R0+URZ], R3 ;  /* 0x00000003000075a7 */ /* 0x0022a400080011ff */
[----:B--2---:R-:W-:Y:S05]  /*90f0*/  @!P0 NANOSLEEP.SYNCS 0x989680 ;  /* 0x009896800000895d */ /* 0x004fea0003900000 */
[----:B------:R-:W2:Y:S02]  /*9100*/  @!P0 SYNCS.PHASECHK.TRANS64 P0, [R0+URZ], R3 ;  /* 0x00000003000085a7 */ /* 0x000ea400080010ff */
[----:B--2---:R-:W-:Y:S05]  /*9110*/  @!P0 BRA `(.L_x_149) ;  /* 0xfffffffc00f08947 */ /* 0x004fea000383ffff */
[----:B------:R-:W-:Y:S05]  /*9120*/  BRA `(.L_x_150) ;  /* 0xffffffa000fc7947 */ /* 0x000fea000383ffff */
.L_x_61:
[----:B------:R-:W-:-:S07]  /*9130*/  MOV R0, UR6 ;  /* 0x0000000600007c02 */ /* 0x000fce0008000f00 */
.L_x_151:
[----:B-1----:R1:W2:Y:S02]  /*9140*/  SYNCS.PHASECHK.TRANS64.TRYWAIT P0, [R0+URZ], R3 ;  /* 0x00000003000075a7 */ /* 0x0022a400080011ff */
[----:B--2---:R-:W-:Y:S05]  /*9150*/  @!P0 NANOSLEEP.SYNCS 0x989680 ;  /* 0x009896800000895d */ /* 0x004fea0003900000 */
[----:B------:R-:W2:Y:S02]  /*9160*/  @!P0 SYNCS.PHASECHK.TRANS64 P0, [R0+URZ], R3 ;  /* 0x00000003000085a7 */ /* 0x000ea400080010ff */
[----:B--2---:R-:W-:Y:S05]  /*9170*/  @!P0 BRA `(.L_x_151) ;  /* 0xfffffffc00f08947 */ /* 0x004fea000383ffff */
[----:B------:R-:W-:Y:S05]  /*9180*/  BRA `(.L_x_152) ;  /* 0xffffffa400087947 */ /* 0x000fea000383ffff */
.L_x_62:
[----:B-1----:R-:W-:-:S07]  /*9190*/  MOV R0, UR7 ;  /* 0x0000000700007c02 */ /* 0x002fce0008000f00 */
.L_x_153:
[----:B-1----:R1:W2:Y:S02]  /*91a0*/  SYNCS.PHASECHK.TRANS64.TRYWAIT P0, [R0+URZ], R2 ;  /* 0x00000002000075a7 */ /* 0x0022a400080011ff */
[----:B--2---:R-:W-:Y:S05]  /*91b0*/  @!P0 NANOSLEEP.SYNCS 0x989680 ;  /* 0x009896800000895d */ /* 0x004fea0003900000 */
[----:B------:R-:W2:Y:S02]  /*91c0*/  @!P0 SYNCS.PHASECHK.TRANS64 P0, [R0+URZ], R2 ;  /* 0x00000002000085a7 */ /* 0x000ea400080010ff */
[----:B--2---:R-:W-:Y:S05]  /*91d0*/  @!P0 BRA `(.L_x_153) ;  /* 0xfffffffc00f08947 */ /* 0x004fea000383ffff */
[----:B------:R-:W-:Y:S05]  /*91e0*/  BRA `(.L_x_154) ;  /* 0xffffffa400147947 */ /* 0x000fea000383ffff */
.L_x_67:
[----:B--2---:R2:W3:Y:S02]  /*91f0*/  SYNCS.PHASECHK.TRANS64.TRYWAIT P0, [R0+URZ+0x80], R2 ;  /* 0x00008002000075a7 */ /* 0x0044e400080011ff */
[----:B---3--:R-:W-:Y:S05]  /*9200*/  @!P0 NANOSLEEP.SYNCS 0x989680 ;  /* 0x009896800000895d */ /* 0x008fea0003900000 */
[----:B------:R-:W3:Y:S02]  /*9210*/  @!P0 SYNCS.PHASECHK.TRANS64 P0, [R0+URZ+0x80], R2 ;  /* 0x00008002000085a7 */ /* 0x000ee400080010ff */
[----:B---3--:R-:W-:Y:S05]  /*9220*/  @!P0 BRA `(.L_x_67) ;  /* 0xfffffffc00f08947 */ /* 0x008fea000383ffff */
[----:B------:R-:W-:Y:S05]  /*9230*/  BRA `(.L_x_155) ;  /* 0xffffffa800207947 */ /* 0x000fea000383ffff */
.L_x_70:
[----:B------:R-:W-:Y:S07]  /*9240*/  MOV R0, UR7 ;  /* 0x0000000700007c02 */ /* 0x000fee0008000f00 */
.L_x_156:
[----:B--2---:R2:W3:Y:S02]  /*9250*/  SYNCS.PHASECHK.TRANS64.TRYWAIT P0, [R0+URZ+0x78], R2 ;  /* 0x00007802000075a7 */ /* 0x0044e400080011ff */
[----:B---3--:R-:W-:Y:S05]  /*9260*/  @!P0 NANOSLEEP.SYNCS 0x989680 ;  /* 0x009896800000895d */ /* 0x008fea0003900000 */
[----:B------:R-:W3:Y:S02]  /*9270*/  @!P0 SYNCS.PHASECHK.TRANS64 P0, [R0+URZ+0x78], R2 ;  /* 0x00007802000085a7 */ /* 0x000ee400080010ff */
[----:B---3--:R-:W-:Y:S05]  /*9280*/  @!P0 BRA `(.L_x_156) ;  /* 0xfffffffc00f08947 */ /* 0x008fea000383ffff */
[----:B------:R-:W-:Y:S05]  /*9290*/  BRA `(.L_x_69) ;  /* 0xffffffac00007947 */ /* 0x000fea000383ffff */
.L_x_73:
[----:B------:R-:W-:Y:S07]  /*92a0*/  MOV R0, UR7 ;  /* 0x0000000700007c02 */ /* 0x000fee0008000f00 */
.L_x_157:
[----:B-1----:R1:W2:Y:S02]  /*92b0*/  SYNCS.PHASECHK.TRANS64.TRYWAIT P0, [R0+URZ+0x50], R14 ;  /* 0x0000500e000075a7 */ /* 0x0022a400080011ff */
[----:B--2---:R-:W-:Y:S05]  /*92c0*/  @!P0 NANOSLEEP.SYNCS 0x989680 ;  /* 0x009896800000895d */ /* 0x004fea0003900000 */
[----:B------:R-:W2:Y:S02]  /*92d0*/  @!P0 SYNCS.PHASECHK.TRANS64 P0, [R0+URZ+0x50], R14 ;  /* 0x0000500e000085a7 */ /* 0x000ea400080010ff */
[----:B--2---:R-:W-:Y:S05]  /*92e0*/  @!P0 BRA `(.L_x_157) ;  /* 0xfffffffc00f08947 */ /* 0x004fea000383ffff */
[----:B------:R-:W-:Y:S05]  /*92f0*/  BRA `(.L_x_158) ;  /* 0xffffffac00787947 */ /* 0x000fea000383ffff */
.L_x_74:
[----:B------:R-:W-:Y:S07]  /*9300*/  MOV R0, UR7 ;  /* 0x0000000700007c02 */ /* 0x000fee0008000f00 */
.L_x_159:
[----:B-1----:R1:W2:Y:S02]  /*9310*/  SYNCS.PHASECHK.TRANS64.TRYWAIT P0, [R0+URZ+0x58], R14 ;  /* 0x0000580e000075a7 */ /* 0x0022a400080011ff */
[----:B--2---:R-:W-:Y:S05]  /*9320*/  @!P0 NANOSLEEP.SYNCS 0x989680 ;  /* 0x009896800000895d */ /* 0x004fea0003900000 */
[----:B------:R-:W2:Y:S02]  /*9330*/  @!P0 SYNCS.PHASECHK.TRANS64 P0, [R0+URZ+0x58], R14 ;  /* 0x0000580e000085a7 */ /* 0x000ea400080010ff */
[----:B--2---:R-:W-:Y:S05]  /*9340*/  @!P0 BRA `(.L_x_159) ;  /* 0xfffffffc00f08947 */ /* 0x004fea000383ffff */
[----:B------:R-:W-:Y:S05]  /*9350*/  BRA `(.L_x_160) ;  /* 0xffffffac00b07947 */ /* 0x000fea000383ffff */
.L_x_75:
[----:B------:R-:W-:Y:S07]  /*9360*/  MOV R0, UR7 ;  /* 0x0000000700007c02 */ /* 0x000fee0008000f00 */
.L_x_161:
[----:B-1----:R1:W2:Y:S02]  /*9370*/  SYNCS.PHASECHK.TRANS64.TRYWAIT P0, [R0+URZ+0x60], R14 ;  /* 0x0000600e000075a7 */ /* 0x0022a400080011ff */
[----:B--2---:R-:W-:Y:S05]  /*9380*/  @!P0 NANOSLEEP.SYNCS 0x989680 ;  /* 0x009896800000895d */ /* 0x004fea0003900000 */
[----:B------:R-:W2:Y:S02]  /*9390*/  @!P0 SYNCS.PHASECHK.TRANS64 P0, [R0+URZ+0x60], R14 ;  /* 0x0000600e000085a7 */ /* 0x000ea400080010ff */
[----:B--2---:R-:W-:Y:S05]  /*93a0*/  @!P0 BRA `(.L_x_161) ;  /* 0xfffffffc00f08947 */ /* 0x004fea000383ffff */
[----:B------:R-:W-:Y:S05]  /*93b0*/  BRA `(.L_x_162) ;  /* 0xffffffac00f47947 */ /* 0x000fea000383ffff */
.L_x_76:
[----:B------:R-:W-:Y:S07]  /*93c0*/  MOV R0, UR7 ;  /* 0x0000000700007c02 */ /* 0x000fee0008000f00 */
.L_x_163:
[----:B-1----:R1:W2:Y:S02]  /*93d0*/  SYNCS.PHASECHK.TRANS64.TRYWAIT P0, [R0+URZ+0x68], R14 ;  /* 0x0000680e000075a7 */ /* 0x0022a400080011ff */
[----:B--2---:R-:W-:Y:S05]  /*93e0*/  @!P0 NANOSLEEP.SYNCS 0x989680 ;  /* 0x009896800000895d */ /* 0x004fea0003900000 */
[----:B------:R-:W2:Y:S02]  /*93f0*/  @!P0 SYNCS.PHASECHK.TRANS64 P0, [R0+URZ+0x68], R14 ;  /* 0x0000680e000085a7 */ /* 0x000ea400080010ff */
[----:B--2---:R-:W-:Y:S05]  /*9400*/  @!P0 BRA `(.L_x_163) ;  /* 0xfffffffc00f08947 */ /* 0x004fea000383ffff */
[----:B------:R-:W-:Y:S05]  /*9410*/  BRA `(.L_x_164) ;  /* 0xffffffb000787947 */ /* 0x000fea000383ffff */
.L_x_78:
[----:B------:R-:W-:-:S07]  /*9420*/  MOV R0, UR7 ;  /* 0x0000000700007c02 */ /* 0x000fce0008000f00 */
.L_x_165:
[----:B-1----:R1:W3:Y:S02]  /*9430*/  SYNCS.PHASECHK.TRANS64.TRYWAIT P0, [R0+URZ+0x50], R2 ;  /* 0x00005002000075a7 */ /* 0x0022e400080011ff */
[----:B---3--:R-:W-:Y:S05]  /*9440*/  @!P0 NANOSLEEP.SYNCS 0x989680 ;  /* 0x009896800000895d */ /* 0x008fea0003900000 */
[----:B------:R-:W3:Y:S02]  /*9450*/  @!P0 SYNCS.PHASECHK.TRANS64 P0, [R0+URZ+0x50], R2 ;  /* 0x00005002000085a7 */ /* 0x000ee400080010ff */
[----:B---3--:R-:W-:Y:S05]  /*9460*/  @!P0 BRA `(.L_x_165) ;  /* 0xfffffffc00f08947 */ /* 0x008fea000383ffff */
[----:B------:R-:W-:Y:S05]  /*9470*/  BRA `(.L_x_166) ;  /* 0xffffffb000e87947 */ /* 0x000fea000383ffff */
.L_x_79:
[----:B-1----:R-:W-:-:S07]  /*9480*/  MOV R0, UR7 ;  /* 0x0000000700007c02 */ /* 0x002fce0008000f00 */
.L_x_167:
[----:B-1----:R1:W3:Y:S02]  /*9490*/  SYNCS.PHASECHK.TRANS64.TRYWAIT P0, [R0+URZ+0x58], R2 ;  /* 0x00005802000075a7 */ /* 0x0022e400080011ff */
[----:B---3--:R-:W-:Y:S05]  /*94a0*/  @!P0 NANOSLEEP.SYNCS 0x989680 ;  /* 0x009896800000895d */ /* 0x008fea0003900000 */
[----:B------:R-:W3:Y:S02]  /*94b0*/  @!P0 SYNCS.PHASECHK.TRANS64 P0, [R0+URZ+0x58], R2 ;  /* 0x00005802000085a7 */ /* 0x000ee400080010ff */
[----:B---3--:R-:W-:Y:S05]  /*94c0*/  @!P0 BRA `(.L_x_167) ;  /* 0xfffffffc00f08947 */ /* 0x008fea000383ffff */
[----:B------:R-:W-:Y:S05]  /*94d0*/  BRA `(.L_x_168) ;  /* 0xffffffb000d87947 */ /* 0x000fea000383ffff */
.L_x_80:
[----:B-1----:R-:W-:-:S07]  /*94e0*/  MOV R0, UR7 ;  /* 0x0000000700007c02 */ /* 0x002fce0008000f00 */
.L_x_169:
[----:B-1----:R1:W3:Y:S02]  /*94f0*/  SYNCS.PHASECHK.TRANS64.TRYWAIT P0, [R0+URZ+0x60], R2 ;  /* 0x00006002000075a7 */ /* 0x0022e400080011ff */
[----:B---3--:R-:W-:Y:S05]  /*9500*/  @!P0 NANOSLEEP.SYNCS 0x989680 ;  /* 0x009896800000895d */ /* 0x008fea0003900000 */
[----:B------:R-:W3:Y:S02]  /*9510*/  @!P0 SYNCS.PHASECHK.TRANS64 P0, [R0+URZ+0x60], R2 ;  /* 0x00006002000085a7 */ /* 0x000ee400080010ff */
[----:B---3--:R-:W-:Y:S05]  /*9520*/  @!P0 BRA `(.L_x_169) ;  /* 0xfffffffc00f08947 */ /* 0x008fea000383ffff */
[----:B------:R-:W-:Y:S05]  /*9530*/  BRA `(.L_x_170) ;  /* 0xffffffb000c87947 */ /* 0x000fea000383ffff */
.L_x_82:
[----:B--2---:R2:W4:Y:S02]  /*9540*/  SYNCS.PHASECHK.TRANS64.TRYWAIT P0, [R0+URZ+0x80], R2 ;  /* 0x00008002000075a7 */ /* 0x00452400080011ff */
[----:B----4-:R-:W-:Y:S05]  /*9550*/  @!P0 NANOSLEEP.SYNCS 0x989680 ;  /* 0x009896800000895d */ /* 0x010fea0003900000 */
[----:B------:R-:W4:Y:S02]  /*9560*/  @!P0 SYNCS.PHASECHK.TRANS64 P0, [R0+URZ+0x80], R2 ;  /* 0x00008002000085a7 */ /* 0x000f2400080010ff */
[----:B----4-:R-:W-:Y:S05]  /*9570*/  @!P0 BRA `(.L_x_82) ;  /* 0xfffffffc00f08947 */ /* 0x010fea000383ffff */
[----:B------:R-:W-:Y:S05]  /*9580*/  BRA `(.L_x_171) ;  /* 0xffffffb400907947 */ /* 0x000fea000383ffff */
.L_x_93:
[----:B-1----:R-:W-:Y:S04]  /*9590*/  MOV R2, UR48 ;  /* 0x0000003000027c02 */ /* 0x002fe80008000f00 */
[----:B------:R1:W3:Y:S03]  /*95a0*/  SYNCS.PHASECHK.TRANS64.TRYWAIT P1, [R2+URZ+0x30], R3 ;  /* 0x00003003020075a7 */ /* 0x0002e600080211ff */
[----:B---3--:R-:W-:Y:S05]  /*95b0*/  @!P1 NANOSLEEP.SYNCS 0x989680 ;  /* 0x009896800000995d */ /* 0x008fea0003900000 */
[----:B------:R-:W3:Y:S02]  /*95c0*/  @!P1 SYNCS.PHASECHK.TRANS64 P1, [R2+URZ+0x30], R3 ;  /* 0x00003003020095a7 */ /* 0x000ee400080210ff */
[----:B---3--:R-:W-:Y:S05]  /*95d0*/  @!P1 BRA `(.L_x_93) ;  /* 0xfffffffc00ec9947 */ /* 0x008fea000383ffff */
[----:B------:R-:W-:Y:S05]  /*95e0*/  BRA `(.L_x_92) ;  /* 0xffffffc0009c7947 */ /* 0x000fea000383ffff */
.L_x_95:
[----:B-1----:R1:W4:Y:S02]  /*95f0*/  SYNCS.PHASECHK.TRANS64.TRYWAIT P0, [R64+URZ+0xa0], R0 ;  /* 0x0000a000400075a7 */ /* 0x00232400080011ff */
[----:B----4-:R-:W-:Y:S05]  /*9600*/  @!P0 NANOSLEEP.SYNCS 0x989680 ;  /* 0x009896800000895d */ /* 0x010fea0003900000 */
[----:B------:R-:W4:Y:S02]  /*9610*/  @!P0 SYNCS.PHASECHK.TRANS64 P0, [R64+URZ+0xa0], R0 ;  /* 0x0000a000400085a7 */ /* 0x000f2400080010ff */
[----:B----4-:R-:W-:Y:S05]  /*9620*/  @!P0 BRA `(.L_x_95) ;  /* 0xfffffffc00f08947 */ /* 0x010fea000383ffff */
[----:B------:R-:W-:Y:S05]  /*9630*/  BRA `(.L_x_94) ;  /* 0xffffffc000c47947 */ /* 0x000fea000383ffff */
.L_x_104:
[----:B--2---:R2:W4:Y:S02]  /*9640*/  SYNCS.PHASECHK.TRANS64.TRYWAIT P0, [R2+URZ+0x30], R0 ;  /* 0x00003000020075a7 */ /* 0x00452400080011ff */
[----:B----4-:R-:W-:Y:S05]  /*9650*/  @!P0 NANOSLEEP.SYNCS 0x989680 ;  /* 0x009896800000895d */ /* 0x010fea0003900000 */
[----:B------:R-:W4:Y:S02]  /*9660*/  @!P0 SYNCS.PHASECHK.TRANS64 P0, [R2+URZ+0x30], R0 ;  /* 0x00003000020085a7 */ /* 0x000f2400080010ff */
[----:B----4-:R-:W-:Y:S05]  /*9670*/  @!P0 BRA `(.L_x_104) ;  /* 0xfffffffc00f08947 */ /* 0x010fea000383ffff */
[----:B------:R-:W-:Y:S05]  /*9680*/  BRA `(.L_x_103) ;  /* 0xffffffcc00a07947 */ /* 0x000fea000383ffff */
.L_x_112:
[----:B--2---:R2:W4:Y:S02]  /*9690*/  SYNCS.PHASECHK.TRANS64.TRYWAIT P0, [R0+URZ+0x30], R6 ;  /* 0x00003006000075a7 */ /* 0x00452400080011ff */
[----:B----4-:R-:W-:Y:S05]  /*96a0*/  @!P0 NANOSLEEP.SYNCS 0x989680 ;  /* 0x009896800000895d */ /* 0x010fea0003900000 */
[----:B------:R-:W4:Y:S02]  /*96b0*/  @!P0 SYNCS.PHASECHK.TRANS64 P0, [R0+URZ+0x30], R6 ;  /* 0x00003006000085a7 */ /* 0x000f2400080010ff */
[----:B----4-:R-:W-:Y:S05]  /*96c0*/  @!P0 BRA `(.L_x_112) ;  /* 0xfffffffc00f08947 */ /* 0x010fea000383ffff */
[----:B------:R-:W-:Y:S05]  /*96d0*/  BRA `(.L_x_111) ;  /* 0xffffffd800a07947 */ /* 0x000fea000383ffff */
.L_x_120:
[----:B--2---:R2:W4:Y:S02]  /*96e0*/  SYNCS.PHASECHK.TRANS64.TRYWAIT P0, [R0+URZ+0x30], R5 ;  /* 0x00003005000075a7 */ /* 0x00452400080011ff */
[----:B----4-:R-:W-:Y:S05]  /*96f0*/  @!P0 NANOSLEEP.SYNCS 0x989680 ;  /* 0x009896800000895d */ /* 0x010fea0003900000 */
[----:B------:R-:W4:Y:S02]  /*9700*/  @!P0 SYNCS.PHASECHK.TRANS64 P0, [R0+URZ+0x30], R5 ;  /* 0x00003005000085a7 */ /* 0x000f2400080010ff */
[----:B----4-:R-:W-:Y:S05]  /*9710*/  @!P0 BRA `(.L_x_120) ;  /* 0xfffffffc00f08947 */ /* 0x010fea000383ffff */
[----:B------:R-:W-:Y:S05]  /*9720*/  BRA `(.L_x_119) ;  /* 0xffffffe400a07947 */ /* 0x000fea000383ffff */
        .weak           $__internal_0_$__cuda_sm10x_tcgen05_guardrail_trap_col_being_dealloced_not_returned_by_alloc
        .type           $__internal_0_$__cuda_sm10x_tcgen05_guardrail_trap_col_being_dealloced_not_returned_by_alloc,@function
        .size           $__internal_0_$__cuda_sm10x_tcgen05_guardrail_trap_col_being_dealloced_not_returned_by_alloc,($__internal_1_$__cuda_sm10x_tcgen05_guardrail_trap_phase_invalid_during_alloc - $__internal_0_$__cuda_sm10x_tcgen05_guardrail_trap_col_being_dealloced_not_returned_by_alloc)
$__internal_0_$__cuda_sm10x_tcgen05_guardrail_trap_col_being_dealloced_not_returned_by_alloc:
[----:B------:R-:W-:Y:S05]  /*9730*/  BPT.TRAP 0x1 ;  /* 0x000000040000795c */ /* 0x000fea0000300000 */
[----:B------:R-:W-:-:S04]  /*9740*/  HFMA2 R3, -RZ, RZ, 0, 0 ;  /* 0x00000000ff037431 */ /* 0x000fc800000001ff */
[----:B------:R-:W-:Y:S05]  /*9750*/  RET.REL.NODEC R2 `(_ZN7cutlass13device_kernelINS_4gemm6kernel13GemmUniversalIN4cute5tupleIJiiiiEEENS1_10collective13CollectiveMmaINS1_35MainloopSm100TmaUmmaWarpSpecializedILi3ELi2ELi4ENS5_IJNS4_1CILi1EEESB_SB_EEEEENS5_IJNSA_ILi128EEESE_NSA_ILi64EEEEEENS_6half_tENS5_IJlSB_lEEESH_SI_NS4_8TiledMMAINS4_8MMA_AtomIJNS4_20SM100_MMA_F16BF16_SSISH_SH_fLi128ELi128ELNS4_4UMMA5MajorE0ELSN_0ELNSM_7ScaleInE0ELSO_0EEEEEENS4_6LayoutISC_NS5_IJNSA_ILi0EEESS_SS_EEEEENS5_IJNS4_10UnderscoreESV_SV_EEEEENS4_13SM90_TMA_LOADENS4_14ComposedLayoutINS4_7SwizzleILi3ELi4ELi3EEENS4_18smem_ptr_flag_bitsILi16EEENSR_INS5_IJNSA_ILi8EEESF_EEENS5_IJSF_SB_EEEEEEEvNS4_8identityESY_S18_vS19_EENS_8epilogue10collective18CollectiveEpilogueINS1B_23Sm100TmaWarpSpecializedILi4ELi2ELi32ELb1ELb0EEEJSG_NS5_IJNSR_ISE_SB_EENSR_INSA_ILi32EEESB_EEEEESH_SI_SH_SI_NS1B_6fusion15FusionCallbacksIS1F_NS1K_17LinearCombinationISH_fSH_fLNS_15FloatRoundStyleE2EEESG_S1J_JEEENS4_5SM1004TMEM4LOAD26SM100_TMEM_LOAD_32dp32b32xESY_NSZ_INS10_ILi2ELi4ELi3EEES13_NSR_INS5_IJS14_S1H_EEENS5_IJS1H_SB_EEEEEEENS4_39AutoVectorizingCopyWithAssumedAlignmentILi128EEENS4_14SM90_TMA_STOREES1Y_S20_S20_EEEvvEEEEvNT_6ParamsE) ;  /* 0xffffff6802287950 */ /* 0x000fea0003c3ffff */
        .weak           $__internal_1_$__cuda_sm10x_tcgen05_guardrail_trap_phase_invalid_during_alloc
        .type           $__internal_1_$__cuda_sm10x_tcgen05_guardrail_trap_phase_invalid_during_alloc,@function
        .size           $__internal_1_$__cuda_sm10x_tcgen05_guardrail_trap_phase_invalid_during_alloc,($__internal_2_$__cuda_sm10x_tcgen05_guardrail_trap_unallocated_columns_being_dealloced - $__internal_1_$__cuda_sm10x_tcgen05_guardrail_trap_phase_invalid_during_alloc)
$__internal_1_$__cuda_sm10x_tcgen05_guardrail_trap_phase_invalid_during_alloc:
[----:B------:R-:W-:Y:S05]  /*9760*/  BPT.TRAP 0x1 ;  /* 0x000000040000795c */ /* 0x000fea0000300000 */
[----:B------:R-:W-:-:S04]  /*9770*/  MOV R3, 0x0 ;  /* 0x0000000000037802 */ /* 0x000fc80000000f00 */
[----:B------:R-:W-:Y:S05]  /*9780*/  RET.REL.NODEC R2 `(_ZN7cutlass13device_kernelINS_4gemm6kernel13GemmUniversalIN4cute5tupleIJiiiiEEENS1_10collective13CollectiveMmaINS1_35MainloopSm100TmaUmmaWarpSpecializedILi3ELi2ELi4ENS5_IJNS4_1CILi1EEESB_SB_EEEEENS5_IJNSA_ILi128EEESE_NSA_ILi64EEEEEENS_6half_tENS5_IJlSB_lEEESH_SI_NS4_8TiledMMAINS4_8MMA_AtomIJNS4_20SM100_MMA_F16BF16_SSISH_SH_fLi128ELi128ELNS4_4UMMA5MajorE0ELSN_0ELNSM_7ScaleInE0ELSO_0EEEEEENS4_6LayoutISC_NS5_IJNSA_ILi0EEESS_SS_EEEEENS5_IJNS4_10UnderscoreESV_SV_EEEEENS4_13SM90_TMA_LOADENS4_14ComposedLayoutINS4_7SwizzleILi3ELi4ELi3EEENS4_18smem_ptr_flag_bitsILi16EEENSR_INS5_IJNSA_ILi8EEESF_EEENS5_IJSF_SB_EEEEEEEvNS4_8identityESY_S18_vS19_EENS_8epilogue10collective18CollectiveEpilogueINS1B_23Sm100TmaWarpSpecializedILi4ELi2ELi32ELb1ELb0EEEJSG_NS5_IJNSR_ISE_SB_EENSR_INSA_ILi32EEESB_EEEEESH_SI_SH_SI_NS1B_6fusion15FusionCallbacksIS1F_NS1K_17LinearCombinationISH_fSH_fLNS_15FloatRoundStyleE2EEESG_S1J_JEEENS4_5SM1004TMEM4LOAD26SM100_TMEM_LOAD_32dp32b32xESY_NSZ_INS10_ILi2ELi4ELi3EEES13_NSR_INS5_IJS14_S1H_EEENS5_IJS1H_SB_EEEEEEENS4_39AutoVectorizingCopyWithAssumedAlignmentILi128EEENS4_14SM90_TMA_STOREES1Y_S20_S20_EEEvvEEEEvNT_6ParamsE) ;  /* 0xffffff68021c7950 */ /* 0x000fea0003c3ffff */
        .weak           $__internal_2_$__cuda_sm10x_tcgen05_guardrail_trap_unallocated_columns_being_dealloced
        .type           $__internal_2_$__cuda_sm10x_tcgen05_guardrail_trap_unallocated_columns_being_dealloced,@function
        .size           $__internal_2_$__cuda_sm10x_tcgen05_guardrail_trap_unallocated_columns_being_dealloced,(.L_x_173 - $__internal_2_$__cuda_sm10x_tcgen05_guardrail_trap_unallocated_columns_being_dealloced)
$__internal_2_$__cuda_sm10x_tcgen05_guardrail_trap_unallocated_columns_being_dealloced:
[----:B------:R-:W-:Y:S05]  /*9790*/  BPT.TRAP 0x1 ;  /* 0x000000040000795c */ /* 0x000fea0000300000 */
[----:B------:R-:W-:-:S04]  /*97a0*/  HFMA2 R3, -RZ, RZ, 0, 0 ;  /* 0x00000000ff037431 */ /* 0x000fc800000001ff */
[----:B------:R-:W-:Y:S05]  /*97b0*/  RET.REL.NODEC R2 `(_ZN7cutlass13device_kernelINS_4gemm6kernel13GemmUniversalIN4cute5tupleIJiiiiEEENS1_10collective13CollectiveMmaINS1_35MainloopSm100TmaUmmaWarpSpecializedILi3ELi2ELi4ENS5_IJNS4_1CILi1EEESB_SB_EEEEENS5_IJNSA_ILi128EEESE_NSA_ILi64EEEEEENS_6half_tENS5_IJlSB_lEEESH_SI_NS4_8TiledMMAINS4_8MMA_AtomIJNS4_20SM100_MMA_F16BF16_SSISH_SH_fLi128ELi128ELNS4_4UMMA5MajorE0ELSN_0ELNSM_7ScaleInE0ELSO_0EEEEEENS4_6LayoutISC_NS5_IJNSA_ILi0EEESS_SS_EEEEENS5_IJNS4_10UnderscoreESV_SV_EEEEENS4_13SM90_TMA_LOADENS4_14ComposedLayoutINS4_7SwizzleILi3ELi4ELi3EEENS4_18smem_ptr_flag_bitsILi16EEENSR_INS5_IJNSA_ILi8EEESF_EEENS5_IJSF_SB_EEEEEEEvNS4_8identityESY_S18_vS19_EENS_8epilogue10collective18CollectiveEpilogueINS1B_23Sm100TmaWarpSpecializedILi4ELi2ELi32ELb1ELb0EEEJSG_NS5_IJNSR_ISE_SB_EENSR_INSA_ILi32EEESB_EEEEESH_SI_SH_SI_NS1B_6fusion15FusionCallbacksIS1F_NS1K_17LinearCombinationISH_fSH_fLNS_15FloatRoundStyleE2EEESG_S1J_JEEENS4_5SM1004TMEM4LOAD26SM100_TMEM_LOAD_32dp32b32xESY_NSZ_INS10_ILi2ELi4ELi3EEES13_NSR_INS5_IJS14_S1H_EEENS5_IJS1H_SB_EEEEEEENS4_39AutoVectorizingCopyWithAssumedAlignmentILi128EEENS4_14SM90_TMA_STOREES1Y_S20_S20_EEEvvEEEEvNT_6ParamsE) ;  /* 0xffffff6802107950 */ /* 0x000fea0003c3ffff */
.L_x_172:
[----:B------:R-:W-:-:S00]  /*97c0*/  BRA `(.L_x_172) ;  /* 0xfffffffc00fc7947 */ /* 0x000fc0000383ffff */
[----:B------:R-:W-:-:S00]  /*97d0*/  NOP ;  /* 0x0000000000007918 */ /* 0x000fc00000000000 */
        /* <DEDUP_REMOVED lines=10> */
.L_x_173:


//--------------------- .nv.global.init           --------------------------
	.section	.nv.global.init,"aw",@progbits
.nv.global.init:
	.type		$str$27,@object
	.size		$str$27,($str$28 - $str$27)
$str$27:
        /*0000*/ 	.byte	0x28, 0x61, 0x64, 0x64, 0x72, 0x65, 0x73, 0x73, 0x20, 0x26, 0x20, 0x6d, 0x61, 0x73, 0x6b, 0x29
        /*0010*/ 	.byte	0x20, 0x3d, 0x3d, 0x20, 0x30, 0x00
	.type		$str$28,@object
	.size		$str$28,($str$26 - $str$28)
$str$28:
        /*0016*/ 	.byte	0x2f, 0x74, 0x6d, 0x70, 0x2f, 0x63, 0x75, 0x74, 0x6c, 0x61, 0x73, 0x73, 0x5f, 0x73, 0x77, 0x65
        /*0026*/ 	.byte	0x65, 0x70, 0x5f, 0x73, 0x72, 0x63, 0x2f, 0x69, 0x6e, 0x63, 0x6c, 0x75, 0x64, 0x65, 0x2f, 0x63
        /*0036*/ 	.byte	0x75, 0x74, 0x65, 0x2f, 0x70, 0x6f, 0x69, 0x6e, 0x74, 0x65, 0x72, 0x5f, 0x66, 0x6c, 0x61, 0x67
        /*0046*/ 	.byte	0x67, 0x65, 0x64, 0x2e, 0x68, 0x70, 0x70, 0x00
	.type		$str$26,@object
	.size		$str$26,($str$25 - $str$26)
$str$26:
        /*004e*/ 	.byte	0x2f, 0x74, 0x6d, 0x70, 0x2f, 0x63, 0x75, 0x74, 0x6c, 0x61, 0x73, 0x73, 0x5f, 0x73, 0x77, 0x65
        /*005e*/ 	.byte	0x65, 0x70, 0x5f, 0x73, 0x72, 0x63, 0x2f, 0x69, 0x6e, 0x63, 0x6c, 0x75, 0x64, 0x65, 0x2f, 0x63
        /*006e*/ 	.byte	0x75, 0x74, 0x65, 0x2f, 0x61, 0x74, 0x6f, 0x6d, 0x2f, 0x63, 0x6f, 0x70, 0x79, 0x5f, 0x74, 0x72
        /*007e*/ 	.byte	0x61, 0x69, 0x74, 0x73, 0x5f, 0x73, 0x6d, 0x31, 0x30, 0x30, 0x2e, 0x68, 0x70, 0x70, 0x00
	.type		$str$25,@object
	.size		$str$25,(__unnamed_1 - $str$25)
$str$25:
        /*008d*/ 	.byte	0x28, 0x28, 0x75, 0x69, 0x6e, 0x74, 0x33, 0x32, 0x5f, 0x74, 0x28, 0x74, 0x68, 0x72, 0x65, 0x61
        /*009d*/ 	.byte	0x64, 0x49, 0x64, 0x78, 0x2e, 0x78, 0x29, 0x20, 0x2f, 0x20, 0x33, 0x32, 0x29, 0x20, 0x25, 0x20
        /*00ad*/ 	.byte	0x34, 0x29, 0x20, 0x3d, 0x3d, 0x20, 0x28, 0x28, 0x28, 0x74, 0x6d, 0x65, 0x6d, 0x5f, 0x61, 0x64
        /*00bd*/ 	.byte	0x64, 0x72, 0x20, 0x3e, 0x3e, 0x20, 0x31, 0x36, 0x29, 0x20, 0x2f, 0x20, 0x33, 0x32, 0x29, 0x20
        /*00cd*/ 	.byte	0x25, 0x20, 0x34, 0x29, 0x00
	.type		__unnamed_1,@object
	.size		__unnamed_1,(__unnamed_2 - __unnamed_1)
__unnamed_1:
        /*00d2*/ 	.byte	0x61, 0x75, 0x74, 0x6f, 0x20, 0x63, 0x75, 0x74, 0x65, 0x3a, 0x3a, 0x61, 0x73, 0x5f, 0x70, 0x6f
        /* <DEDUP_REMOVED lines=24> */
        /*0262*/ 	.byte	0x3e, 0x3e, 0x3e, 0x3e, 0x5d, 0x00
	.type		__unnamed_2,@object
	.size		__unnamed_2,(.L_2 - __unnamed_2)
__unnamed_2:
        /* <DEDUP_REMOVED lines=42> */
        /*0508*/ 	.byte	0x3e, 0x3e, 0x5d, 0x00
.L_2:


//--------------------- .nv.shared._ZN7cutlass13device_kernelINS_4gemm6kernel13GemmUniversalIN4cute5tupleIJiiiiEEENS1_10collective13CollectiveMmaINS1_35MainloopSm100TmaUmmaWarpSpecializedILi3ELi2ELi4ENS5_IJNS4_1CILi1EEESB_SB_EEEEENS5_IJNSA_ILi128EEESE_NSA_ILi64EEEEEENS_6half_tENS5_IJlSB_lEEESH_SI_NS4_8TiledMMAINS4_8MMA_AtomIJNS4_20SM100_MMA_F16BF16_SSISH_SH_fLi128ELi128ELNS4_4UMMA5MajorE0ELSN_0ELNSM_7ScaleInE0ELSO_0EEEEEENS4_6LayoutISC_NS5_IJNSA_ILi0EEESS_SS_EEEEENS5_IJNS4_10UnderscoreESV_SV_EEEEENS4_13SM90_TMA_LOADENS4_14ComposedLayoutINS4_7SwizzleILi3ELi4ELi3EEENS4_18smem_ptr_flag_bitsILi16EEENSR_INS5_IJNSA_ILi8EEESF_EEENS5_IJSF_SB_EEEEEEEvNS4_8identityESY_S18_vS19_EENS_8epilogue10collective18CollectiveEpilogueINS1B_23Sm100TmaWarpSpecializedILi4ELi2ELi32ELb1ELb0EEEJSG_NS5_IJNSR_ISE_SB_EENSR_INSA_ILi32EEESB_EEEEESH_SI_SH_SI_NS1B_6fusion15FusionCallbacksIS1F_NS1K_17LinearCombinationISH_fSH_fLNS_15FloatRoundStyleE2EEESG_S1J_JEEENS4_5SM1004TMEM4LOAD26SM100_TMEM_LOAD_32dp32b32xESY_NSZ_INS10_ILi2ELi4ELi3EEES13_NSR_INS5_IJS14_S1H_EEENS5_IJS1H_SB_EEEEEEENS4_39AutoVectorizingCopyWithAssumedAlignmentILi128EEENS4_14SM90_TMA_STOREES1Y_S20_S20_EEEvvEEEEvNT_6ParamsE --------------------------
	.section	.nv.shared._ZN7cutlass13device_kernelINS_4gemm6kernel13GemmUniversalIN4cute5tupleIJiiiiEEENS1_10collective13CollectiveMmaINS1_35MainloopSm100TmaUmmaWarpSpecializedILi3ELi2ELi4ENS5_IJNS4_1CILi1EEESB_SB_EEEEENS5_IJNSA_ILi128EEESE_NSA_ILi64EEEEEENS_6half_tENS5_IJlSB_lEEESH_SI_NS4_8TiledMMAINS4_8MMA_AtomIJNS4_20SM100_MMA_F16BF16_SSISH_SH_fLi128ELi128ELNS4_4UMMA5MajorE0ELSN_0ELNSM_7ScaleInE0ELSO_0EEEEEENS4_6LayoutISC_NS5_IJNSA_ILi0EEESS_SS_EEEEENS5_IJNS4_10UnderscoreESV_SV_EEEEENS4_13SM90_TMA_LOADENS4_14ComposedLayoutINS4_7SwizzleILi3ELi4ELi3EEENS4_18smem_ptr_flag_bitsILi16EEENSR_INS5_IJNSA_ILi8EEESF_EEENS5_IJSF_SB_EEEEEEEvNS4_8identityESY_S18_vS19_EENS_8epilogue10collective18CollectiveEpilogueINS1B_23Sm100TmaWarpSpecializedILi4ELi2ELi32ELb1ELb0EEEJSG_NS5_IJNSR_ISE_SB_EENSR_INSA_ILi32EEESB_EEEEESH_SI_SH_SI_NS1B_6fusion15FusionCallbacksIS1F_NS1K_17LinearCombinationISH_fSH_fLNS_15FloatRoundStyleE2EEESG_S1J_JEEENS4_5SM1004TMEM4LOAD26SM100_TMEM_LOAD_32dp32b32xESY_NSZ_INS10_ILi2ELi4ELi3EEES13_NSR_INS5_IJS14_S1H_EEENS5_IJS1H_SB_EEEEEEENS4_39AutoVectorizingCopyWithAssumedAlignmentILi128EEENS4_14SM90_TMA_STOREES1Y_S20_S20_EEEvvEEEEvNT_6ParamsE,"aw",@nobits
	.sectionflags	@""
	.align	16
	.zero		1024


//--------------------- .nv.shared.reserved.0     --------------------------
	.section	.nv.shared.reserved.0,"aw",@nobits
	.weak		__nv_reservedSMEM_offset_0_alias
	.size		__nv_reservedSMEM_offset_0_alias, 0, 64
	.other		__nv_reservedSMEM_offset_0_alias,@"STO_CUDA_RESERVED_SHARED STV_DEFAULT"
__nv_reservedSMEM_offset_0_alias:
	.zero		0
.nv.shared.reserved.0:
	.zero		64
	.weak		__nv_reservedSMEM_tcgen05_partition
	.type		__nv_reservedSMEM_tcgen05_partition,@object
	.size		__nv_reservedSMEM_tcgen05_partition,(.L_0 - __nv_reservedSMEM_tcgen05_partition)
__nv_reservedSMEM_tcgen05_partition:
	.zero		32
.L_0:


//--------------------- .nv.global                --------------------------
	.section	.nv.global,"aw",@nobits
.nv.global:
	.type		_ZN40_INTERNAL_92455872_4_k_cu_86ae17aa_285194cute1_E,@object
	.size		_ZN40_INTERNAL_92455872_4_k_cu_86ae17aa_285194cute1_E,(_ZN40_INTERNAL_92455872_4_k_cu_86ae17aa_285194cuda3std3__45__cpo6cbeginE - _ZN40_INTERNAL_92455872_4_k_cu_86ae17aa_285194cute1_E)
_ZN40_INTERNAL_92455872_4_k_cu_86ae17aa_285194cute1_E:
	.zero		1
	.type		_ZN40_INTERNAL_92455872_4_k_cu_86ae17aa_285194cuda3std3__45__cpo6cbeginE,@object
	.size		_ZN40_INTERNAL_92455872_4_k_cu_86ae17aa_285194cuda3std3__45__cpo6cbeginE,(_ZN40_INTERNAL_92455872_4_k_cu_86ae17aa_285194cuda3std3__48in_placeE - _ZN40_INTERNAL_92455872_4_k_cu_86ae17aa_285194cuda3std3__45__cpo6cbeginE)
_ZN40_INTERNAL_92455872_4_k_cu_86ae17aa_285194cuda3std3__45__cpo6cbeginE:
	.zero		1
	.type		_ZN40_INTERNAL_92455872_4_k_cu_86ae17aa_285194cuda3std3__48in_placeE,@object
	.size		_ZN40_INTERNAL_92455872_4_k_cu_86ae17aa_285194cuda3std3__48in_placeE,(_ZN40_INTERNAL_92455872_4_k_cu_86ae17aa_285194cuda3std6ranges3__45__cpo9iter_moveE - _ZN40_INTERNAL_92455872_4_k_cu_86ae17aa_285194cuda3std3__48in_placeE)
_ZN40_INTERNAL_92455872_4_k_cu_86ae17aa_285194cuda3std3__48in_placeE:
	.zero		1
	.type		_ZN40_INTERNAL_92455872_4_k_cu_86ae17aa_285194cuda3std6ranges3__45__cpo9iter_moveE,@object
	.size		_ZN40_INTERNAL_92455872_4_k_cu_86ae17aa_285194cuda3std6ranges3__45__cpo9iter_moveE,(_ZN40_INTERNAL_92455872_4_k_cu_86ae17aa_285194cuda3std3__45__cpo5beginE - _ZN40_INTERNAL_92455872_4_k_cu_86ae17aa_285194cuda3std6ranges3__45__cpo9iter_moveE)
_ZN40_INTERNAL_92455872_4_k_cu_86ae17aa_285194cuda3std6ranges3__45__cpo9iter_moveE:
	.zero		1
	.type		_ZN40_INTERNAL_92455872_4_k_cu_86ae17aa_285194cuda3std3__45__cpo5beginE,@object
	.size		_ZN40_INTERNAL_92455872_4_k_cu_86ae17aa_285194cuda3std3__45__cpo5beginE,(_ZN40_INTERNAL_92455872_4_k_cu_86ae17aa_285194cuda3std3__442_GLOBAL__N__92455872_4_k_cu_86ae17aa_285196ignoreE - _ZN40_INTERNAL_92455872_4_k_cu_86ae17aa_285194cuda3std3__45__cpo5beginE)
_ZN40_INTERNAL_92455872_4_k_cu_86ae17aa_285194cuda3std3__45__cpo5beginE:
	.zero		1
	.type		_ZN40_INTERNAL_92455872_4_k_cu_86ae17aa_285194cuda3std3__442_GLOBAL__N__92455872_4_k_cu_86ae17aa_285196ignoreE,@object
	.size		_ZN40_INTERNAL_92455872_4_k_cu_86ae17aa_285194cuda3std3__442_GLOBAL__N__92455872_4_k_cu_86ae17aa_285196ignoreE,(_ZN40_INTERNAL_92455872_4_k_cu_86ae17aa_285194cute7productE - _ZN40_INTERNAL_92455872_4_k_cu_86ae17aa_285194cuda3std3__442_GLOBAL__N__92455872_4_k_cu_86ae17aa_285196ignoreE)
_ZN40_INTERNAL_92455872_4_k_cu_86ae17aa_285194cuda3std3__442_GLOBAL__N__92455872_4_k_cu_86ae17aa_285196ignoreE:
	.zero		1
	.type		_ZN40_INTERNAL_92455872_4_k_cu_86ae17aa_285194cute7productE,@object
	.size		_ZN40_INTERNAL_92455872_4_k_cu_86ae17aa_285194cute7productE,(_ZN40_INTERNAL_92455872_4_k_cu_86ae17aa_285194cuda3std3__45__cpo3endE - _ZN40_INTERNAL_92455872_4_k_cu_86ae17aa_285194cute7productE)
_ZN40_INTERNAL_92455872_4_k_cu_86ae17aa_285194cute7productE:
	.zero		1
	.type		_ZN40_INTERNAL_92455872_4_k_cu_86ae17aa_285194cuda3std3__45__cpo3endE,@object
	.size		_ZN40_INTERNAL_92455872_4_k_cu_86ae17aa_285194cuda3std3__45__cpo3endE,(_ZN40_INTERNAL_92455872_4_k_cu_86ae17aa_285194cuda3std3__419piecewise_constructE - _ZN40_INTERNAL_92455872_4_k_cu_86ae17aa_285194cuda3std3__45__cpo3endE)
_ZN40_INTERNAL_92455872_4_k_cu_86ae17aa_285194cuda3std3__45__cpo3endE:
	.zero		1
	.type		_ZN40_INTERNAL_92455872_4_k_cu_86ae17aa_285194cuda3std3__419piecewise_constructE,@object
	.size		_ZN40_INTERNAL_92455872_4_k_cu_86ae17aa_285194cuda3std3__419piecewise_constructE,(_ZN40_INTERNAL_92455872_4_k_cu_86ae17aa_285194cuda3std3__45__cpo4cendE - _ZN40_INTERNAL_92455872_4_k_cu_86ae17aa_285194cuda3std3__419piecewise_constructE)
_ZN40_INTERNAL_92455872_4_k_cu_86ae17aa_285194cuda3std3__419piecewise_constructE:
	.zero		1
	.type		_ZN40_INTERNAL_92455872_4_k_cu_86ae17aa_285194cuda3std3__45__cpo4cendE,@object
	.size		_ZN40_INTERNAL_92455872_4_k_cu_86ae17aa_285194cuda3std3__45__cpo4cendE,(_ZN40_INTERNAL_92455872_4_k_cu_86ae17aa_285194cuda3std6ranges3__45__cpo4swapE - _ZN40_INTERNAL_92455872_4_k_cu_86ae17aa_285194cuda3std3__45__cpo4cendE)
_ZN40_INTERNAL_92455872_4_k_cu_86ae17aa_285194cuda3std3__45__cpo4cendE:
	.zero		1
	.type		_ZN40_INTERNAL_92455872_4_k_cu_86ae17aa_285194cuda3std6ranges3__45__cpo4swapE,@object
	.size		_ZN40_INTERNAL_92455872_4_k_cu_86ae17aa_285194cuda3std6ranges3__45__cpo4swapE,(.L_10 - _ZN40_INTERNAL_92455872_4_k_cu_86ae17aa_285194cuda3std6ranges3__45__cpo4swapE)
_ZN40_INTERNAL_92455872_4_k_cu_86ae17aa_285194cuda3std6ranges3__45__cpo4swapE:
	.zero		1
.L_10:


//--------------------- .nv.constant0._ZN7cutlass13device_kernelINS_4gemm6kernel13GemmUniversalIN4cute5tupleIJiiiiEEENS1_10collective13CollectiveMmaINS1_35MainloopSm100TmaUmmaWarpSpecializedILi3ELi2ELi4ENS5_IJNS4_1CILi1EEESB_SB_EEEEENS5_IJNSA_ILi128EEESE_NSA_ILi64EEEEEENS_6half_tENS5_IJlSB_lEEESH_SI_NS4_8TiledMMAINS4_8MMA_AtomIJNS4_20SM100_MMA_F16BF16_SSISH_SH_fLi128ELi128ELNS4_4UMMA5MajorE0ELSN_0ELNSM_7ScaleInE0ELSO_0EEEEEENS4_6LayoutISC_NS5_IJNSA_ILi0EEESS_SS_EEEEENS5_IJNS4_10UnderscoreESV_SV_EEEEENS4_13SM90_TMA_LOADENS4_14ComposedLayoutINS4_7SwizzleILi3ELi4ELi3EEENS4_18smem_ptr_flag_bitsILi16EEENSR_INS5_IJNSA_ILi8EEESF_EEENS5_IJSF_SB_EEEEEEEvNS4_8identityESY_S18_vS19_EENS_8epilogue10collective18CollectiveEpilogueINS1B_23Sm100TmaWarpSpecializedILi4ELi2ELi32ELb1ELb0EEEJSG_NS5_IJNSR_ISE_SB_EENSR_INSA_ILi32EEESB_EEEEESH_SI_SH_SI_NS1B_6fusion15FusionCallbacksIS1F_NS1K_17LinearCombinationISH_fSH_fLNS_15FloatRoundStyleE2EEESG_S1J_JEEENS4_5SM1004TMEM4LOAD26SM100_TMEM_LOAD_32dp32b32xESY_NSZ_INS10_ILi2ELi4ELi3EEES13_NSR_INS5_IJS14_S1H_EEENS5_IJS1H_SB_EEEEEEENS4_39AutoVectorizingCopyWithAssumedAlignmentILi128EEENS4_14SM90_TMA_STOREES1Y_S20_S20_EEEvvEEEEvNT_6ParamsE --------------------------
	.section	.nv.constant0._ZN7cutlass13device_kernelINS_4gemm6kernel13GemmUniversalIN4cute5tupleIJiiiiEEENS1_10collective13CollectiveMmaINS1_35MainloopSm100TmaUmmaWarpSpecializedILi3ELi2ELi4ENS5_IJNS4_1CILi1EEESB_SB_EEEEENS5_IJNSA_ILi128EEESE_NSA_ILi64EEEEEENS_6half_tENS5_IJlSB_lEEESH_SI_NS4_8TiledMMAINS4_8MMA_AtomIJNS4_20SM100_MMA_F16BF16_SSISH_SH_fLi128ELi128ELNS4_4UMMA5MajorE0ELSN_0ELNSM_7ScaleInE0ELSO_0EEEEEENS4_6LayoutISC_NS5_IJNSA_ILi0EEESS_SS_EEEEENS5_IJNS4_10UnderscoreESV_SV_EEEEENS4_13SM90_TMA_LOADENS4_14ComposedLayoutINS4_7SwizzleILi3ELi4ELi3EEENS4_18smem_ptr_flag_bitsILi16EEENSR_INS5_IJNSA_ILi8EEESF_EEENS5_IJSF_SB_EEEEEEEvNS4_8identityESY_S18_vS19_EENS_8epilogue10collective18CollectiveEpilogueINS1B_23Sm100TmaWarpSpecializedILi4ELi2ELi32ELb1ELb0EEEJSG_NS5_IJNSR_ISE_SB_EENSR_INSA_ILi32EEESB_EEEEESH_SI_SH_SI_NS1B_6fusion15FusionCallbacksIS1F_NS1K_17LinearCombinationISH_fSH_fLNS_15FloatRoundStyleE2EEESG_S1J_JEEENS4_5SM1004TMEM4LOAD26SM100_TMEM_LOAD_32dp32b32xESY_NSZ_INS10_ILi2ELi4ELi3EEES13_NSR_INS5_IJS14_S1H_EEENS5_IJS1H_SB_EEEEEEENS4_39AutoVectorizingCopyWithAssumedAlignmentILi128EEENS4_14SM90_TMA_STOREES1Y_S20_S20_EEEvvEEEEvNT_6ParamsE,"a",@progbits
	.sectionflags	@""
	.align	4
.nv.constant0._ZN7cutlass13device_kernelINS_4gemm6kernel13GemmUniversalIN4cute5tupleIJiiiiEEENS1_10collective13CollectiveMmaINS1_35MainloopSm100TmaUmmaWarpSpecializedILi3ELi2ELi4ENS5_IJNS4_1CILi1EEESB_SB_EEEEENS5_IJNSA_ILi128EEESE_NSA_ILi64EEEEEENS_6half_tENS5_IJlSB_lEEESH_SI_NS4_8TiledMMAINS4_8MMA_AtomIJNS4_20SM100_MMA_F16BF16_SSISH_SH_fLi128ELi128ELNS4_4UMMA5MajorE0ELSN_0ELNSM_7ScaleInE0ELSO_0EEEEEENS4_6LayoutISC_NS5_IJNSA_ILi0EEESS_SS_EEEEENS5_IJNS4_10UnderscoreESV_SV_EEEEENS4_13SM90_TMA_LOADENS4_14ComposedLayoutINS4_7SwizzleILi3ELi4ELi3EEENS4_18smem_ptr_flag_bitsILi16EEENSR_INS5_IJNSA_ILi8EEESF_EEENS5_IJSF_SB_EEEEEEEvNS4_8identityESY_S18_vS19_EENS_8epilogue10collective18CollectiveEpilogueINS1B_23Sm100TmaWarpSpecializedILi4ELi2ELi32ELb1ELb0EEEJSG_NS5_IJNSR_ISE_SB_EENSR_INSA_ILi32EEESB_EEEEESH_SI_SH_SI_NS1B_6fusion15FusionCallbacksIS1F_NS1K_17LinearCombinationISH_fSH_fLNS_15FloatRoundStyleE2EEESG_S1J_JEEENS4_5SM1004TMEM4LOAD26SM100_TMEM_LOAD_32dp32b32xESY_NSZ_INS10_ILi2ELi4ELi3EEES13_NSR_INS5_IJS14_S1H_EEENS5_IJS1H_SB_EEEEEEENS4_39AutoVectorizingCopyWithAssumedAlignmentILi128EEENS4_14SM90_TMA_STOREES1Y_S20_S20_EEEvvEEEEvNT_6ParamsE:
	.zero		2944


//--------------------- SYMBOLS --------------------------

	.type		.nv.reservedSmem.offset0,@object
	.size		.nv.reservedSmem.offset0,0x4
	.type		.nv.reservedSmem.cap,@object
	.size		.nv.reservedSmem.cap,0x4
	.type		__assertfail,@function
